//
// Generated by NVIDIA NVVM Compiler
//
// Compiler Build ID: CL-36424714
// Cuda compilation tools, release 13.0, V13.0.88
// Based on NVVM 20.0.0
//

.version 9.0
.target sm_100
.address_size 64

	// .globl	_Z8sgemm_v3ILi128ELi128ELi8ELi8ELi8EEviiiPfS0_S0_ff
// _ZZ8sgemm_v3ILi128ELi128ELi8ELi8ELi8EEviiiPfS0_S0_ffE2As has been demoted
// _ZZ8sgemm_v3ILi128ELi128ELi8ELi8ELi8EEviiiPfS0_S0_ffE2Bs has been demoted

.visible .entry _Z8sgemm_v3ILi128ELi128ELi8ELi8ELi8EEviiiPfS0_S0_ff(
	.param .u32 _Z8sgemm_v3ILi128ELi128ELi8ELi8ELi8EEviiiPfS0_S0_ff_param_0,
	.param .u32 _Z8sgemm_v3ILi128ELi128ELi8ELi8ELi8EEviiiPfS0_S0_ff_param_1,
	.param .u32 _Z8sgemm_v3ILi128ELi128ELi8ELi8ELi8EEviiiPfS0_S0_ff_param_2,
	.param .u64 .ptr .align 1 _Z8sgemm_v3ILi128ELi128ELi8ELi8ELi8EEviiiPfS0_S0_ff_param_3,
	.param .u64 .ptr .align 1 _Z8sgemm_v3ILi128ELi128ELi8ELi8ELi8EEviiiPfS0_S0_ff_param_4,
	.param .u64 .ptr .align 1 _Z8sgemm_v3ILi128ELi128ELi8ELi8ELi8EEviiiPfS0_S0_ff_param_5,
	.param .f32 _Z8sgemm_v3ILi128ELi128ELi8ELi8ELi8EEviiiPfS0_S0_ff_param_6,
	.param .f32 _Z8sgemm_v3ILi128ELi128ELi8ELi8ELi8EEviiiPfS0_S0_ff_param_7
)
{
	.reg .pred 	%p<3>;
	.reg .b32 	%r<78>;
	.reg .b32 	%f<1103>;
	.reg .b64 	%rd<68>;
	// demoted variable
	.shared .align 4 .b8 _ZZ8sgemm_v3ILi128ELi128ELi8ELi8ELi8EEviiiPfS0_S0_ffE2As[4096];
	// demoted variable
	.shared .align 4 .b8 _ZZ8sgemm_v3ILi128ELi128ELi8ELi8ELi8EEviiiPfS0_S0_ffE2Bs[4096];
	ld.param.u32 	%r5, [_Z8sgemm_v3ILi128ELi128ELi8ELi8ELi8EEviiiPfS0_S0_ff_param_2];
	ld.param.u64 	%rd10, [_Z8sgemm_v3ILi128ELi128ELi8ELi8ELi8EEviiiPfS0_S0_ff_param_3];
	ld.param.u64 	%rd11, [_Z8sgemm_v3ILi128ELi128ELi8ELi8ELi8EEviiiPfS0_S0_ff_param_4];
	cvta.to.global.u64 	%rd12, %rd10;
	cvta.to.global.u64 	%rd13, %rd11;
	mov.u32 	%r6, %ctaid.x;
	mov.u32 	%r7, %ctaid.y;
	mov.u32 	%r1, %tid.x;
	mul.lo.s32 	%r8, %r7, %r5;
	shl.b32 	%r9, %r8, 7;
	mul.wide.s32 	%rd14, %r9, 4;
	add.s64 	%rd67, %rd12, %rd14;
	shl.b32 	%r10, %r6, 7;
	mul.wide.u32 	%rd15, %r10, 4;
	add.s64 	%rd66, %rd13, %rd15;
	setp.lt.s32 	%p1, %r5, 1;
	mov.f32 	%f1039, 0f00000000;
	mov.f32 	%f1040, %f1039;
	mov.f32 	%f1041, %f1039;
	mov.f32 	%f1042, %f1039;
	mov.f32 	%f1043, %f1039;
	mov.f32 	%f1044, %f1039;
	mov.f32 	%f1045, %f1039;
	mov.f32 	%f1046, %f1039;
	mov.f32 	%f1047, %f1039;
	mov.f32 	%f1048, %f1039;
	mov.f32 	%f1049, %f1039;
	mov.f32 	%f1050, %f1039;
	mov.f32 	%f1051, %f1039;
	mov.f32 	%f1052, %f1039;
	mov.f32 	%f1053, %f1039;
	mov.f32 	%f1054, %f1039;
	mov.f32 	%f1055, %f1039;
	mov.f32 	%f1056, %f1039;
	mov.f32 	%f1057, %f1039;
	mov.f32 	%f1058, %f1039;
	mov.f32 	%f1059, %f1039;
	mov.f32 	%f1060, %f1039;
	mov.f32 	%f1061, %f1039;
	mov.f32 	%f1062, %f1039;
	mov.f32 	%f1063, %f1039;
	mov.f32 	%f1064, %f1039;
	mov.f32 	%f1065, %f1039;
	mov.f32 	%f1066, %f1039;
	mov.f32 	%f1067, %f1039;
	mov.f32 	%f1068, %f1039;
	mov.f32 	%f1069, %f1039;
	mov.f32 	%f1070, %f1039;
	mov.f32 	%f1071, %f1039;
	mov.f32 	%f1072, %f1039;
	mov.f32 	%f1073, %f1039;
	mov.f32 	%f1074, %f1039;
	mov.f32 	%f1075, %f1039;
	mov.f32 	%f1076, %f1039;
	mov.f32 	%f1077, %f1039;
	mov.f32 	%f1078, %f1039;
	mov.f32 	%f1079, %f1039;
	mov.f32 	%f1080, %f1039;
	mov.f32 	%f1081, %f1039;
	mov.f32 	%f1082, %f1039;
	mov.f32 	%f1083, %f1039;
	mov.f32 	%f1084, %f1039;
	mov.f32 	%f1085, %f1039;
	mov.f32 	%f1086, %f1039;
	mov.f32 	%f1087, %f1039;
	mov.f32 	%f1088, %f1039;
	mov.f32 	%f1089, %f1039;
	mov.f32 	%f1090, %f1039;
	mov.f32 	%f1091, %f1039;
	mov.f32 	%f1092, %f1039;
	mov.f32 	%f1093, %f1039;
	mov.f32 	%f1094, %f1039;
	mov.f32 	%f1095, %f1039;
	mov.f32 	%f1096, %f1039;
	mov.f32 	%f1097, %f1039;
	mov.f32 	%f1098, %f1039;
	mov.f32 	%f1099, %f1039;
	mov.f32 	%f1100, %f1039;
	mov.f32 	%f1101, %f1039;
	mov.f32 	%f1102, %f1039;
	@%p1 bra 	$L__BB0_3;
	ld.param.u32 	%r75, [_Z8sgemm_v3ILi128ELi128ELi8ELi8ELi8EEviiiPfS0_S0_ff_param_2];
	ld.param.u32 	%r72, [_Z8sgemm_v3ILi128ELi128ELi8ELi8ELi8EEviiiPfS0_S0_ff_param_1];
	and.b32  	%r12, %r1, 127;
	shr.u32 	%r13, %r1, 7;
	and.b32  	%r14, %r1, 7;
	shr.u32 	%r15, %r1, 3;
	mad.lo.s32 	%r16, %r15, %r75, %r14;
	shl.b32 	%r17, %r75, 5;
	shl.b32 	%r18, %r75, 6;
	add.s32 	%r19, %r16, %r18;
	add.s32 	%r20, %r19, %r17;
	mad.lo.s32 	%r21, %r13, %r72, %r12;
	shl.b32 	%r22, %r72, 1;
	shl.b32 	%r23, %r72, 2;
	add.s32 	%r24, %r21, %r23;
	add.s32 	%r25, %r24, %r22;
	mul.wide.u32 	%rd3, %r20, 4;
	mul.wide.s32 	%rd4, %r25, 4;
	mov.b32 	%r77, 0;
	mov.f32 	%f1039, 0f00000000;
$L__BB0_2:
	ld.param.u32 	%r76, [_Z8sgemm_v3ILi128ELi128ELi8ELi8ELi8EEviiiPfS0_S0_ff_param_2];
	ld.param.u32 	%r73, [_Z8sgemm_v3ILi128ELi128ELi8ELi8ELi8EEviiiPfS0_S0_ff_param_1];
	shr.u32 	%r27, %r1, 3;
	and.b32  	%r28, %r1, 7;
	mad.lo.s32 	%r29, %r27, %r76, %r28;
	mul.wide.u32 	%rd16, %r29, 4;
	add.s64 	%rd17, %rd67, %rd16;
	ld.global.f32 	%f197, [%rd17];
	mov.u32 	%r30, _ZZ8sgemm_v3ILi128ELi128ELi8ELi8ELi8EEviiiPfS0_S0_ffE2As;
	shl.b32 	%r31, %r1, 2;
	add.s32 	%r32, %r30, %r31;
	st.shared.f32 	[%r32], %f197;
	shl.b32 	%r33, %r76, 5;
	add.s32 	%r34, %r29, %r33;
	mul.wide.u32 	%rd18, %r34, 4;
	add.s64 	%rd19, %rd67, %rd18;
	ld.global.f32 	%f198, [%rd19];
	st.shared.f32 	[%r32+1024], %f198;
	shl.b32 	%r35, %r76, 6;
	add.s32 	%r36, %r29, %r35;
	mul.wide.u32 	%rd20, %r36, 4;
	add.s64 	%rd21, %rd67, %rd20;
	ld.global.f32 	%f199, [%rd21];
	st.shared.f32 	[%r32+2048], %f199;
	add.s64 	%rd22, %rd67, %rd3;
	ld.global.f32 	%f200, [%rd22];
	st.shared.f32 	[%r32+3072], %f200;
	shr.u32 	%r37, %r1, 7;
	and.b32  	%r38, %r1, 127;
	mad.lo.s32 	%r39, %r37, %r73, %r38;
	mul.wide.s32 	%rd23, %r39, 4;
	add.s64 	%rd24, %rd66, %rd23;
	ld.global.f32 	%f201, [%rd24];
	mov.u32 	%r40, _ZZ8sgemm_v3ILi128ELi128ELi8ELi8ELi8EEviiiPfS0_S0_ffE2Bs;
	add.s32 	%r41, %r40, %r31;
	st.shared.f32 	[%r41], %f201;
	shl.b32 	%r42, %r73, 1;
	add.s32 	%r43, %r39, %r42;
	mul.wide.s32 	%rd25, %r43, 4;
	add.s64 	%rd26, %rd66, %rd25;
	ld.global.f32 	%f202, [%rd26];
	st.shared.f32 	[%r41+1024], %f202;
	shl.b32 	%r44, %r73, 2;
	add.s32 	%r45, %r39, %r44;
	mul.wide.s32 	%rd27, %r45, 4;
	add.s64 	%rd28, %rd66, %rd27;
	ld.global.f32 	%f203, [%rd28];
	st.shared.f32 	[%r41+2048], %f203;
	add.s64 	%rd29, %rd66, %rd4;
	ld.global.f32 	%f204, [%rd29];
	st.shared.f32 	[%r41+3072], %f204;
	bar.sync 	0;
	add.s64 	%rd67, %rd67, 32;
	shl.b32 	%r46, %r1, 4;
	and.b32  	%r47, %r46, 16128;
	add.s32 	%r48, %r30, %r47;
	ld.shared.f32 	%f205, [%r48];
	shl.b32 	%r49, %r1, 5;
	and.b32  	%r50, %r49, 480;
	add.s32 	%r51, %r40, %r50;
	ld.shared.f32 	%f206, [%r51];
	fma.rn.f32 	%f207, %f205, %f206, %f1102;
	ld.shared.f32 	%f208, [%r51+4];
	fma.rn.f32 	%f209, %f205, %f208, %f1101;
	ld.shared.f32 	%f210, [%r51+8];
	fma.rn.f32 	%f211, %f205, %f210, %f1100;
	ld.shared.f32 	%f212, [%r51+12];
	fma.rn.f32 	%f213, %f205, %f212, %f1099;
	ld.shared.f32 	%f214, [%r51+16];
	fma.rn.f32 	%f215, %f205, %f214, %f1098;
	ld.shared.f32 	%f216, [%r51+20];
	fma.rn.f32 	%f217, %f205, %f216, %f1097;
	ld.shared.f32 	%f218, [%r51+24];
	fma.rn.f32 	%f219, %f205, %f218, %f1096;
	ld.shared.f32 	%f220, [%r51+28];
	fma.rn.f32 	%f221, %f205, %f220, %f1095;
	ld.shared.f32 	%f222, [%r48+32];
	fma.rn.f32 	%f223, %f222, %f206, %f1094;
	fma.rn.f32 	%f224, %f222, %f208, %f1093;
	fma.rn.f32 	%f225, %f222, %f210, %f1092;
	fma.rn.f32 	%f226, %f222, %f212, %f1091;
	fma.rn.f32 	%f227, %f222, %f214, %f1090;
	fma.rn.f32 	%f228, %f222, %f216, %f1089;
	fma.rn.f32 	%f229, %f222, %f218, %f1088;
	fma.rn.f32 	%f230, %f222, %f220, %f1087;
	ld.shared.f32 	%f231, [%r48+64];
	fma.rn.f32 	%f232, %f231, %f206, %f1086;
	fma.rn.f32 	%f233, %f231, %f208, %f1085;
	fma.rn.f32 	%f234, %f231, %f210, %f1084;
	fma.rn.f32 	%f235, %f231, %f212, %f1083;
	fma.rn.f32 	%f236, %f231, %f214, %f1082;
	fma.rn.f32 	%f237, %f231, %f216, %f1081;
	fma.rn.f32 	%f238, %f231, %f218, %f1080;
	fma.rn.f32 	%f239, %f231, %f220, %f1079;
	ld.shared.f32 	%f240, [%r48+96];
	fma.rn.f32 	%f241, %f240, %f206, %f1078;
	fma.rn.f32 	%f242, %f240, %f208, %f1077;
	fma.rn.f32 	%f243, %f240, %f210, %f1076;
	fma.rn.f32 	%f244, %f240, %f212, %f1075;
	fma.rn.f32 	%f245, %f240, %f214, %f1074;
	fma.rn.f32 	%f246, %f240, %f216, %f1073;
	fma.rn.f32 	%f247, %f240, %f218, %f1072;
	fma.rn.f32 	%f248, %f240, %f220, %f1071;
	ld.shared.f32 	%f249, [%r48+128];
	fma.rn.f32 	%f250, %f249, %f206, %f1070;
	fma.rn.f32 	%f251, %f249, %f208, %f1069;
	fma.rn.f32 	%f252, %f249, %f210, %f1068;
	fma.rn.f32 	%f253, %f249, %f212, %f1067;
	fma.rn.f32 	%f254, %f249, %f214, %f1066;
	fma.rn.f32 	%f255, %f249, %f216, %f1065;
	fma.rn.f32 	%f256, %f249, %f218, %f1064;
	fma.rn.f32 	%f257, %f249, %f220, %f1063;
	ld.shared.f32 	%f258, [%r48+160];
	fma.rn.f32 	%f259, %f258, %f206, %f1062;
	fma.rn.f32 	%f260, %f258, %f208, %f1061;
	fma.rn.f32 	%f261, %f258, %f210, %f1060;
	fma.rn.f32 	%f262, %f258, %f212, %f1059;
	fma.rn.f32 	%f263, %f258, %f214, %f1058;
	fma.rn.f32 	%f264, %f258, %f216, %f1057;
	fma.rn.f32 	%f265, %f258, %f218, %f1056;
	fma.rn.f32 	%f266, %f258, %f220, %f1055;
	ld.shared.f32 	%f267, [%r48+192];
	fma.rn.f32 	%f268, %f267, %f206, %f1054;
	fma.rn.f32 	%f269, %f267, %f208, %f1053;
	fma.rn.f32 	%f270, %f267, %f210, %f1052;
	fma.rn.f32 	%f271, %f267, %f212, %f1051;
	fma.rn.f32 	%f272, %f267, %f214, %f1050;
	fma.rn.f32 	%f273, %f267, %f216, %f1049;
	fma.rn.f32 	%f274, %f267, %f218, %f1048;
	fma.rn.f32 	%f275, %f267, %f220, %f1047;
	ld.shared.f32 	%f276, [%r48+224];
	fma.rn.f32 	%f277, %f276, %f206, %f1046;
	fma.rn.f32 	%f278, %f276, %f208, %f1045;
	fma.rn.f32 	%f279, %f276, %f210, %f1044;
	fma.rn.f32 	%f280, %f276, %f212, %f1043;
	fma.rn.f32 	%f281, %f276, %f214, %f1042;
	fma.rn.f32 	%f282, %f276, %f216, %f1041;
	fma.rn.f32 	%f283, %f276, %f218, %f1040;
	fma.rn.f32 	%f284, %f276, %f220, %f1039;
	ld.shared.f32 	%f285, [%r48+4];
	ld.shared.f32 	%f286, [%r51+512];
	fma.rn.f32 	%f287, %f285, %f286, %f207;
	ld.shared.f32 	%f288, [%r51+516];
	fma.rn.f32 	%f289, %f285, %f288, %f209;
	ld.shared.f32 	%f290, [%r51+520];
	fma.rn.f32 	%f291, %f285, %f290, %f211;
	ld.shared.f32 	%f292, [%r51+524];
	fma.rn.f32 	%f293, %f285, %f292, %f213;
	ld.shared.f32 	%f294, [%r51+528];
	fma.rn.f32 	%f295, %f285, %f294, %f215;
	ld.shared.f32 	%f296, [%r51+532];
	fma.rn.f32 	%f297, %f285, %f296, %f217;
	ld.shared.f32 	%f298, [%r51+536];
	fma.rn.f32 	%f299, %f285, %f298, %f219;
	ld.shared.f32 	%f300, [%r51+540];
	fma.rn.f32 	%f301, %f285, %f300, %f221;
	ld.shared.f32 	%f302, [%r48+36];
	fma.rn.f32 	%f303, %f302, %f286, %f223;
	fma.rn.f32 	%f304, %f302, %f288, %f224;
	fma.rn.f32 	%f305, %f302, %f290, %f225;
	fma.rn.f32 	%f306, %f302, %f292, %f226;
	fma.rn.f32 	%f307, %f302, %f294, %f227;
	fma.rn.f32 	%f308, %f302, %f296, %f228;
	fma.rn.f32 	%f309, %f302, %f298, %f229;
	fma.rn.f32 	%f310, %f302, %f300, %f230;
	ld.shared.f32 	%f311, [%r48+68];
	fma.rn.f32 	%f312, %f311, %f286, %f232;
	fma.rn.f32 	%f313, %f311, %f288, %f233;
	fma.rn.f32 	%f314, %f311, %f290, %f234;
	fma.rn.f32 	%f315, %f311, %f292, %f235;
	fma.rn.f32 	%f316, %f311, %f294, %f236;
	fma.rn.f32 	%f317, %f311, %f296, %f237;
	fma.rn.f32 	%f318, %f311, %f298, %f238;
	fma.rn.f32 	%f319, %f311, %f300, %f239;
	ld.shared.f32 	%f320, [%r48+100];
	fma.rn.f32 	%f321, %f320, %f286, %f241;
	fma.rn.f32 	%f322, %f320, %f288, %f242;
	fma.rn.f32 	%f323, %f320, %f290, %f243;
	fma.rn.f32 	%f324, %f320, %f292, %f244;
	fma.rn.f32 	%f325, %f320, %f294, %f245;
	fma.rn.f32 	%f326, %f320, %f296, %f246;
	fma.rn.f32 	%f327, %f320, %f298, %f247;
	fma.rn.f32 	%f328, %f320, %f300, %f248;
	ld.shared.f32 	%f329, [%r48+132];
	fma.rn.f32 	%f330, %f329, %f286, %f250;
	fma.rn.f32 	%f331, %f329, %f288, %f251;
	fma.rn.f32 	%f332, %f329, %f290, %f252;
	fma.rn.f32 	%f333, %f329, %f292, %f253;
	fma.rn.f32 	%f334, %f329, %f294, %f254;
	fma.rn.f32 	%f335, %f329, %f296, %f255;
	fma.rn.f32 	%f336, %f329, %f298, %f256;
	fma.rn.f32 	%f337, %f329, %f300, %f257;
	ld.shared.f32 	%f338, [%r48+164];
	fma.rn.f32 	%f339, %f338, %f286, %f259;
	fma.rn.f32 	%f340, %f338, %f288, %f260;
	fma.rn.f32 	%f341, %f338, %f290, %f261;
	fma.rn.f32 	%f342, %f338, %f292, %f262;
	fma.rn.f32 	%f343, %f338, %f294, %f263;
	fma.rn.f32 	%f344, %f338, %f296, %f264;
	fma.rn.f32 	%f345, %f338, %f298, %f265;
	fma.rn.f32 	%f346, %f338, %f300, %f266;
	ld.shared.f32 	%f347, [%r48+196];
	fma.rn.f32 	%f348, %f347, %f286, %f268;
	fma.rn.f32 	%f349, %f347, %f288, %f269;
	fma.rn.f32 	%f350, %f347, %f290, %f270;
	fma.rn.f32 	%f351, %f347, %f292, %f271;
	fma.rn.f32 	%f352, %f347, %f294, %f272;
	fma.rn.f32 	%f353, %f347, %f296, %f273;
	fma.rn.f32 	%f354, %f347, %f298, %f274;
	fma.rn.f32 	%f355, %f347, %f300, %f275;
	ld.shared.f32 	%f356, [%r48+228];
	fma.rn.f32 	%f357, %f356, %f286, %f277;
	fma.rn.f32 	%f358, %f356, %f288, %f278;
	fma.rn.f32 	%f359, %f356, %f290, %f279;
	fma.rn.f32 	%f360, %f356, %f292, %f280;
	fma.rn.f32 	%f361, %f356, %f294, %f281;
	fma.rn.f32 	%f362, %f356, %f296, %f282;
	fma.rn.f32 	%f363, %f356, %f298, %f283;
	fma.rn.f32 	%f364, %f356, %f300, %f284;
	ld.shared.f32 	%f365, [%r48+8];
	ld.shared.f32 	%f366, [%r51+1024];
	fma.rn.f32 	%f367, %f365, %f366, %f287;
	ld.shared.f32 	%f368, [%r51+1028];
	fma.rn.f32 	%f369, %f365, %f368, %f289;
	ld.shared.f32 	%f370, [%r51+1032];
	fma.rn.f32 	%f371, %f365, %f370, %f291;
	ld.shared.f32 	%f372, [%r51+1036];
	fma.rn.f32 	%f373, %f365, %f372, %f293;
	ld.shared.f32 	%f374, [%r51+1040];
	fma.rn.f32 	%f375, %f365, %f374, %f295;
	ld.shared.f32 	%f376, [%r51+1044];
	fma.rn.f32 	%f377, %f365, %f376, %f297;
	ld.shared.f32 	%f378, [%r51+1048];
	fma.rn.f32 	%f379, %f365, %f378, %f299;
	ld.shared.f32 	%f380, [%r51+1052];
	fma.rn.f32 	%f381, %f365, %f380, %f301;
	ld.shared.f32 	%f382, [%r48+40];
	fma.rn.f32 	%f383, %f382, %f366, %f303;
	fma.rn.f32 	%f384, %f382, %f368, %f304;
	fma.rn.f32 	%f385, %f382, %f370, %f305;
	fma.rn.f32 	%f386, %f382, %f372, %f306;
	fma.rn.f32 	%f387, %f382, %f374, %f307;
	fma.rn.f32 	%f388, %f382, %f376, %f308;
	fma.rn.f32 	%f389, %f382, %f378, %f309;
	fma.rn.f32 	%f390, %f382, %f380, %f310;
	ld.shared.f32 	%f391, [%r48+72];
	fma.rn.f32 	%f392, %f391, %f366, %f312;
	fma.rn.f32 	%f393, %f391, %f368, %f313;
	fma.rn.f32 	%f394, %f391, %f370, %f314;
	fma.rn.f32 	%f395, %f391, %f372, %f315;
	fma.rn.f32 	%f396, %f391, %f374, %f316;
	fma.rn.f32 	%f397, %f391, %f376, %f317;
	fma.rn.f32 	%f398, %f391, %f378, %f318;
	fma.rn.f32 	%f399, %f391, %f380, %f319;
	ld.shared.f32 	%f400, [%r48+104];
	fma.rn.f32 	%f401, %f400, %f366, %f321;
	fma.rn.f32 	%f402, %f400, %f368, %f322;
	fma.rn.f32 	%f403, %f400, %f370, %f323;
	fma.rn.f32 	%f404, %f400, %f372, %f324;
	fma.rn.f32 	%f405, %f400, %f374, %f325;
	fma.rn.f32 	%f406, %f400, %f376, %f326;
	fma.rn.f32 	%f407, %f400, %f378, %f327;
	fma.rn.f32 	%f408, %f400, %f380, %f328;
	ld.shared.f32 	%f409, [%r48+136];
	fma.rn.f32 	%f410, %f409, %f366, %f330;
	fma.rn.f32 	%f411, %f409, %f368, %f331;
	fma.rn.f32 	%f412, %f409, %f370, %f332;
	fma.rn.f32 	%f413, %f409, %f372, %f333;
	fma.rn.f32 	%f414, %f409, %f374, %f334;
	fma.rn.f32 	%f415, %f409, %f376, %f335;
	fma.rn.f32 	%f416, %f409, %f378, %f336;
	fma.rn.f32 	%f417, %f409, %f380, %f337;
	ld.shared.f32 	%f418, [%r48+168];
	fma.rn.f32 	%f419, %f418, %f366, %f339;
	fma.rn.f32 	%f420, %f418, %f368, %f340;
	fma.rn.f32 	%f421, %f418, %f370, %f341;
	fma.rn.f32 	%f422, %f418, %f372, %f342;
	fma.rn.f32 	%f423, %f418, %f374, %f343;
	fma.rn.f32 	%f424, %f418, %f376, %f344;
	fma.rn.f32 	%f425, %f418, %f378, %f345;
	fma.rn.f32 	%f426, %f418, %f380, %f346;
	ld.shared.f32 	%f427, [%r48+200];
	fma.rn.f32 	%f428, %f427, %f366, %f348;
	fma.rn.f32 	%f429, %f427, %f368, %f349;
	fma.rn.f32 	%f430, %f427, %f370, %f350;
	fma.rn.f32 	%f431, %f427, %f372, %f351;
	fma.rn.f32 	%f432, %f427, %f374, %f352;
	fma.rn.f32 	%f433, %f427, %f376, %f353;
	fma.rn.f32 	%f434, %f427, %f378, %f354;
	fma.rn.f32 	%f435, %f427, %f380, %f355;
	ld.shared.f32 	%f436, [%r48+232];
	fma.rn.f32 	%f437, %f436, %f366, %f357;
	fma.rn.f32 	%f438, %f436, %f368, %f358;
	fma.rn.f32 	%f439, %f436, %f370, %f359;
	fma.rn.f32 	%f440, %f436, %f372, %f360;
	fma.rn.f32 	%f441, %f436, %f374, %f361;
	fma.rn.f32 	%f442, %f436, %f376, %f362;
	fma.rn.f32 	%f443, %f436, %f378, %f363;
	fma.rn.f32 	%f444, %f436, %f380, %f364;
	ld.shared.f32 	%f445, [%r48+12];
	ld.shared.f32 	%f446, [%r51+1536];
	fma.rn.f32 	%f447, %f445, %f446, %f367;
	ld.shared.f32 	%f448, [%r51+1540];
	fma.rn.f32 	%f449, %f445, %f448, %f369;
	ld.shared.f32 	%f450, [%r51+1544];
	fma.rn.f32 	%f451, %f445, %f450, %f371;
	ld.shared.f32 	%f452, [%r51+1548];
	fma.rn.f32 	%f453, %f445, %f452, %f373;
	ld.shared.f32 	%f454, [%r51+1552];
	fma.rn.f32 	%f455, %f445, %f454, %f375;
	ld.shared.f32 	%f456, [%r51+1556];
	fma.rn.f32 	%f457, %f445, %f456, %f377;
	ld.shared.f32 	%f458, [%r51+1560];
	fma.rn.f32 	%f459, %f445, %f458, %f379;
	ld.shared.f32 	%f460, [%r51+1564];
	fma.rn.f32 	%f461, %f445, %f460, %f381;
	ld.shared.f32 	%f462, [%r48+44];
	fma.rn.f32 	%f463, %f462, %f446, %f383;
	fma.rn.f32 	%f464, %f462, %f448, %f384;
	fma.rn.f32 	%f465, %f462, %f450, %f385;
	fma.rn.f32 	%f466, %f462, %f452, %f386;
	fma.rn.f32 	%f467, %f462, %f454, %f387;
	fma.rn.f32 	%f468, %f462, %f456, %f388;
	fma.rn.f32 	%f469, %f462, %f458, %f389;
	fma.rn.f32 	%f470, %f462, %f460, %f390;
	ld.shared.f32 	%f471, [%r48+76];
	fma.rn.f32 	%f472, %f471, %f446, %f392;
	fma.rn.f32 	%f473, %f471, %f448, %f393;
	fma.rn.f32 	%f474, %f471, %f450, %f394;
	fma.rn.f32 	%f475, %f471, %f452, %f395;
	fma.rn.f32 	%f476, %f471, %f454, %f396;
	fma.rn.f32 	%f477, %f471, %f456, %f397;
	fma.rn.f32 	%f478, %f471, %f458, %f398;
	fma.rn.f32 	%f479, %f471, %f460, %f399;
	ld.shared.f32 	%f480, [%r48+108];
	fma.rn.f32 	%f481, %f480, %f446, %f401;
	fma.rn.f32 	%f482, %f480, %f448, %f402;
	fma.rn.f32 	%f483, %f480, %f450, %f403;
	fma.rn.f32 	%f484, %f480, %f452, %f404;
	fma.rn.f32 	%f485, %f480, %f454, %f405;
	fma.rn.f32 	%f486, %f480, %f456, %f406;
	fma.rn.f32 	%f487, %f480, %f458, %f407;
	fma.rn.f32 	%f488, %f480, %f460, %f408;
	ld.shared.f32 	%f489, [%r48+140];
	fma.rn.f32 	%f490, %f489, %f446, %f410;
	fma.rn.f32 	%f491, %f489, %f448, %f411;
	fma.rn.f32 	%f492, %f489, %f450, %f412;
	fma.rn.f32 	%f493, %f489, %f452, %f413;
	fma.rn.f32 	%f494, %f489, %f454, %f414;
	fma.rn.f32 	%f495, %f489, %f456, %f415;
	fma.rn.f32 	%f496, %f489, %f458, %f416;
	fma.rn.f32 	%f497, %f489, %f460, %f417;
	ld.shared.f32 	%f498, [%r48+172];
	fma.rn.f32 	%f499, %f498, %f446, %f419;
	fma.rn.f32 	%f500, %f498, %f448, %f420;
	fma.rn.f32 	%f501, %f498, %f450, %f421;
	fma.rn.f32 	%f502, %f498, %f452, %f422;
	fma.rn.f32 	%f503, %f498, %f454, %f423;
	fma.rn.f32 	%f504, %f498, %f456, %f424;
	fma.rn.f32 	%f505, %f498, %f458, %f425;
	fma.rn.f32 	%f506, %f498, %f460, %f426;
	ld.shared.f32 	%f507, [%r48+204];
	fma.rn.f32 	%f508, %f507, %f446, %f428;
	fma.rn.f32 	%f509, %f507, %f448, %f429;
	fma.rn.f32 	%f510, %f507, %f450, %f430;
	fma.rn.f32 	%f511, %f507, %f452, %f431;
	fma.rn.f32 	%f512, %f507, %f454, %f432;
	fma.rn.f32 	%f513, %f507, %f456, %f433;
	fma.rn.f32 	%f514, %f507, %f458, %f434;
	fma.rn.f32 	%f515, %f507, %f460, %f435;
	ld.shared.f32 	%f516, [%r48+236];
	fma.rn.f32 	%f517, %f516, %f446, %f437;
	fma.rn.f32 	%f518, %f516, %f448, %f438;
	fma.rn.f32 	%f519, %f516, %f450, %f439;
	fma.rn.f32 	%f520, %f516, %f452, %f440;
	fma.rn.f32 	%f521, %f516, %f454, %f441;
	fma.rn.f32 	%f522, %f516, %f456, %f442;
	fma.rn.f32 	%f523, %f516, %f458, %f443;
	fma.rn.f32 	%f524, %f516, %f460, %f444;
	ld.shared.f32 	%f525, [%r48+16];
	ld.shared.f32 	%f526, [%r51+2048];
	fma.rn.f32 	%f527, %f525, %f526, %f447;
	ld.shared.f32 	%f528, [%r51+2052];
	fma.rn.f32 	%f529, %f525, %f528, %f449;
	ld.shared.f32 	%f530, [%r51+2056];
	fma.rn.f32 	%f531, %f525, %f530, %f451;
	ld.shared.f32 	%f532, [%r51+2060];
	fma.rn.f32 	%f533, %f525, %f532, %f453;
	ld.shared.f32 	%f534, [%r51+2064];
	fma.rn.f32 	%f535, %f525, %f534, %f455;
	ld.shared.f32 	%f536, [%r51+2068];
	fma.rn.f32 	%f537, %f525, %f536, %f457;
	ld.shared.f32 	%f538, [%r51+2072];
	fma.rn.f32 	%f539, %f525, %f538, %f459;
	ld.shared.f32 	%f540, [%r51+2076];
	fma.rn.f32 	%f541, %f525, %f540, %f461;
	ld.shared.f32 	%f542, [%r48+48];
	fma.rn.f32 	%f543, %f542, %f526, %f463;
	fma.rn.f32 	%f544, %f542, %f528, %f464;
	fma.rn.f32 	%f545, %f542, %f530, %f465;
	fma.rn.f32 	%f546, %f542, %f532, %f466;
	fma.rn.f32 	%f547, %f542, %f534, %f467;
	fma.rn.f32 	%f548, %f542, %f536, %f468;
	fma.rn.f32 	%f549, %f542, %f538, %f469;
	fma.rn.f32 	%f550, %f542, %f540, %f470;
	ld.shared.f32 	%f551, [%r48+80];
	fma.rn.f32 	%f552, %f551, %f526, %f472;
	fma.rn.f32 	%f553, %f551, %f528, %f473;
	fma.rn.f32 	%f554, %f551, %f530, %f474;
	fma.rn.f32 	%f555, %f551, %f532, %f475;
	fma.rn.f32 	%f556, %f551, %f534, %f476;
	fma.rn.f32 	%f557, %f551, %f536, %f477;
	fma.rn.f32 	%f558, %f551, %f538, %f478;
	fma.rn.f32 	%f559, %f551, %f540, %f479;
	ld.shared.f32 	%f560, [%r48+112];
	fma.rn.f32 	%f561, %f560, %f526, %f481;
	fma.rn.f32 	%f562, %f560, %f528, %f482;
	fma.rn.f32 	%f563, %f560, %f530, %f483;
	fma.rn.f32 	%f564, %f560, %f532, %f484;
	fma.rn.f32 	%f565, %f560, %f534, %f485;
	fma.rn.f32 	%f566, %f560, %f536, %f486;
	fma.rn.f32 	%f567, %f560, %f538, %f487;
	fma.rn.f32 	%f568, %f560, %f540, %f488;
	ld.shared.f32 	%f569, [%r48+144];
	fma.rn.f32 	%f570, %f569, %f526, %f490;
	fma.rn.f32 	%f571, %f569, %f528, %f491;
	fma.rn.f32 	%f572, %f569, %f530, %f492;
	fma.rn.f32 	%f573, %f569, %f532, %f493;
	fma.rn.f32 	%f574, %f569, %f534, %f494;
	fma.rn.f32 	%f575, %f569, %f536, %f495;
	fma.rn.f32 	%f576, %f569, %f538, %f496;
	fma.rn.f32 	%f577, %f569, %f540, %f497;
	ld.shared.f32 	%f578, [%r48+176];
	fma.rn.f32 	%f579, %f578, %f526, %f499;
	fma.rn.f32 	%f580, %f578, %f528, %f500;
	fma.rn.f32 	%f581, %f578, %f530, %f501;
	fma.rn.f32 	%f582, %f578, %f532, %f502;
	fma.rn.f32 	%f583, %f578, %f534, %f503;
	fma.rn.f32 	%f584, %f578, %f536, %f504;
	fma.rn.f32 	%f585, %f578, %f538, %f505;
	fma.rn.f32 	%f586, %f578, %f540, %f506;
	ld.shared.f32 	%f587, [%r48+208];
	fma.rn.f32 	%f588, %f587, %f526, %f508;
	fma.rn.f32 	%f589, %f587, %f528, %f509;
	fma.rn.f32 	%f590, %f587, %f530, %f510;
	fma.rn.f32 	%f591, %f587, %f532, %f511;
	fma.rn.f32 	%f592, %f587, %f534, %f512;
	fma.rn.f32 	%f593, %f587, %f536, %f513;
	fma.rn.f32 	%f594, %f587, %f538, %f514;
	fma.rn.f32 	%f595, %f587, %f540, %f515;
	ld.shared.f32 	%f596, [%r48+240];
	fma.rn.f32 	%f597, %f596, %f526, %f517;
	fma.rn.f32 	%f598, %f596, %f528, %f518;
	fma.rn.f32 	%f599, %f596, %f530, %f519;
	fma.rn.f32 	%f600, %f596, %f532, %f520;
	fma.rn.f32 	%f601, %f596, %f534, %f521;
	fma.rn.f32 	%f602, %f596, %f536, %f522;
	fma.rn.f32 	%f603, %f596, %f538, %f523;
	fma.rn.f32 	%f604, %f596, %f540, %f524;
	ld.shared.f32 	%f605, [%r48+20];
	ld.shared.f32 	%f606, [%r51+2560];
	fma.rn.f32 	%f607, %f605, %f606, %f527;
	ld.shared.f32 	%f608, [%r51+2564];
	fma.rn.f32 	%f609, %f605, %f608, %f529;
	ld.shared.f32 	%f610, [%r51+2568];
	fma.rn.f32 	%f611, %f605, %f610, %f531;
	ld.shared.f32 	%f612, [%r51+2572];
	fma.rn.f32 	%f613, %f605, %f612, %f533;
	ld.shared.f32 	%f614, [%r51+2576];
	fma.rn.f32 	%f615, %f605, %f614, %f535;
	ld.shared.f32 	%f616, [%r51+2580];
	fma.rn.f32 	%f617, %f605, %f616, %f537;
	ld.shared.f32 	%f618, [%r51+2584];
	fma.rn.f32 	%f619, %f605, %f618, %f539;
	ld.shared.f32 	%f620, [%r51+2588];
	fma.rn.f32 	%f621, %f605, %f620, %f541;
	ld.shared.f32 	%f622, [%r48+52];
	fma.rn.f32 	%f623, %f622, %f606, %f543;
	fma.rn.f32 	%f624, %f622, %f608, %f544;
	fma.rn.f32 	%f625, %f622, %f610, %f545;
	fma.rn.f32 	%f626, %f622, %f612, %f546;
	fma.rn.f32 	%f627, %f622, %f614, %f547;
	fma.rn.f32 	%f628, %f622, %f616, %f548;
	fma.rn.f32 	%f629, %f622, %f618, %f549;
	fma.rn.f32 	%f630, %f622, %f620, %f550;
	ld.shared.f32 	%f631, [%r48+84];
	fma.rn.f32 	%f632, %f631, %f606, %f552;
	fma.rn.f32 	%f633, %f631, %f608, %f553;
	fma.rn.f32 	%f634, %f631, %f610, %f554;
	fma.rn.f32 	%f635, %f631, %f612, %f555;
	fma.rn.f32 	%f636, %f631, %f614, %f556;
	fma.rn.f32 	%f637, %f631, %f616, %f557;
	fma.rn.f32 	%f638, %f631, %f618, %f558;
	fma.rn.f32 	%f639, %f631, %f620, %f559;
	ld.shared.f32 	%f640, [%r48+116];
	fma.rn.f32 	%f641, %f640, %f606, %f561;
	fma.rn.f32 	%f642, %f640, %f608, %f562;
	fma.rn.f32 	%f643, %f640, %f610, %f563;
	fma.rn.f32 	%f644, %f640, %f612, %f564;
	fma.rn.f32 	%f645, %f640, %f614, %f565;
	fma.rn.f32 	%f646, %f640, %f616, %f566;
	fma.rn.f32 	%f647, %f640, %f618, %f567;
	fma.rn.f32 	%f648, %f640, %f620, %f568;
	ld.shared.f32 	%f649, [%r48+148];
	fma.rn.f32 	%f650, %f649, %f606, %f570;
	fma.rn.f32 	%f651, %f649, %f608, %f571;
	fma.rn.f32 	%f652, %f649, %f610, %f572;
	fma.rn.f32 	%f653, %f649, %f612, %f573;
	fma.rn.f32 	%f654, %f649, %f614, %f574;
	fma.rn.f32 	%f655, %f649, %f616, %f575;
	fma.rn.f32 	%f656, %f649, %f618, %f576;
	fma.rn.f32 	%f657, %f649, %f620, %f577;
	ld.shared.f32 	%f658, [%r48+180];
	fma.rn.f32 	%f659, %f658, %f606, %f579;
	fma.rn.f32 	%f660, %f658, %f608, %f580;
	fma.rn.f32 	%f661, %f658, %f610, %f581;
	fma.rn.f32 	%f662, %f658, %f612, %f582;
	fma.rn.f32 	%f663, %f658, %f614, %f583;
	fma.rn.f32 	%f664, %f658, %f616, %f584;
	fma.rn.f32 	%f665, %f658, %f618, %f585;
	fma.rn.f32 	%f666, %f658, %f620, %f586;
	ld.shared.f32 	%f667, [%r48+212];
	fma.rn.f32 	%f668, %f667, %f606, %f588;
	fma.rn.f32 	%f669, %f667, %f608, %f589;
	fma.rn.f32 	%f670, %f667, %f610, %f590;
	fma.rn.f32 	%f671, %f667, %f612, %f591;
	fma.rn.f32 	%f672, %f667, %f614, %f592;
	fma.rn.f32 	%f673, %f667, %f616, %f593;
	fma.rn.f32 	%f674, %f667, %f618, %f594;
	fma.rn.f32 	%f675, %f667, %f620, %f595;
	ld.shared.f32 	%f676, [%r48+244];
	fma.rn.f32 	%f677, %f676, %f606, %f597;
	fma.rn.f32 	%f678, %f676, %f608, %f598;
	fma.rn.f32 	%f679, %f676, %f610, %f599;
	fma.rn.f32 	%f680, %f676, %f612, %f600;
	fma.rn.f32 	%f681, %f676, %f614, %f601;
	fma.rn.f32 	%f682, %f676, %f616, %f602;
	fma.rn.f32 	%f683, %f676, %f618, %f603;
	fma.rn.f32 	%f684, %f676, %f620, %f604;
	ld.shared.f32 	%f685, [%r48+24];
	ld.shared.f32 	%f686, [%r51+3072];
	fma.rn.f32 	%f687, %f685, %f686, %f607;
	ld.shared.f32 	%f688, [%r51+3076];
	fma.rn.f32 	%f689, %f685, %f688, %f609;
	ld.shared.f32 	%f690, [%r51+3080];
	fma.rn.f32 	%f691, %f685, %f690, %f611;
	ld.shared.f32 	%f692, [%r51+3084];
	fma.rn.f32 	%f693, %f685, %f692, %f613;
	ld.shared.f32 	%f694, [%r51+3088];
	fma.rn.f32 	%f695, %f685, %f694, %f615;
	ld.shared.f32 	%f696, [%r51+3092];
	fma.rn.f32 	%f697, %f685, %f696, %f617;
	ld.shared.f32 	%f698, [%r51+3096];
	fma.rn.f32 	%f699, %f685, %f698, %f619;
	ld.shared.f32 	%f700, [%r51+3100];
	fma.rn.f32 	%f701, %f685, %f700, %f621;
	ld.shared.f32 	%f702, [%r48+56];
	fma.rn.f32 	%f703, %f702, %f686, %f623;
	fma.rn.f32 	%f704, %f702, %f688, %f624;
	fma.rn.f32 	%f705, %f702, %f690, %f625;
	fma.rn.f32 	%f706, %f702, %f692, %f626;
	fma.rn.f32 	%f707, %f702, %f694, %f627;
	fma.rn.f32 	%f708, %f702, %f696, %f628;
	fma.rn.f32 	%f709, %f702, %f698, %f629;
	fma.rn.f32 	%f710, %f702, %f700, %f630;
	ld.shared.f32 	%f711, [%r48+88];
	fma.rn.f32 	%f712, %f711, %f686, %f632;
	fma.rn.f32 	%f713, %f711, %f688, %f633;
	fma.rn.f32 	%f714, %f711, %f690, %f634;
	fma.rn.f32 	%f715, %f711, %f692, %f635;
	fma.rn.f32 	%f716, %f711, %f694, %f636;
	fma.rn.f32 	%f717, %f711, %f696, %f637;
	fma.rn.f32 	%f718, %f711, %f698, %f638;
	fma.rn.f32 	%f719, %f711, %f700, %f639;
	ld.shared.f32 	%f720, [%r48+120];
	fma.rn.f32 	%f721, %f720, %f686, %f641;
	fma.rn.f32 	%f722, %f720, %f688, %f642;
	fma.rn.f32 	%f723, %f720, %f690, %f643;
	fma.rn.f32 	%f724, %f720, %f692, %f644;
	fma.rn.f32 	%f725, %f720, %f694, %f645;
	fma.rn.f32 	%f726, %f720, %f696, %f646;
	fma.rn.f32 	%f727, %f720, %f698, %f647;
	fma.rn.f32 	%f728, %f720, %f700, %f648;
	ld.shared.f32 	%f729, [%r48+152];
	fma.rn.f32 	%f730, %f729, %f686, %f650;
	fma.rn.f32 	%f731, %f729, %f688, %f651;
	fma.rn.f32 	%f732, %f729, %f690, %f652;
	fma.rn.f32 	%f733, %f729, %f692, %f653;
	fma.rn.f32 	%f734, %f729, %f694, %f654;
	fma.rn.f32 	%f735, %f729, %f696, %f655;
	fma.rn.f32 	%f736, %f729, %f698, %f656;
	fma.rn.f32 	%f737, %f729, %f700, %f657;
	ld.shared.f32 	%f738, [%r48+184];
	fma.rn.f32 	%f739, %f738, %f686, %f659;
	fma.rn.f32 	%f740, %f738, %f688, %f660;
	fma.rn.f32 	%f741, %f738, %f690, %f661;
	fma.rn.f32 	%f742, %f738, %f692, %f662;
	fma.rn.f32 	%f743, %f738, %f694, %f663;
	fma.rn.f32 	%f744, %f738, %f696, %f664;
	fma.rn.f32 	%f745, %f738, %f698, %f665;
	fma.rn.f32 	%f746, %f738, %f700, %f666;
	ld.shared.f32 	%f747, [%r48+216];
	fma.rn.f32 	%f748, %f747, %f686, %f668;
	fma.rn.f32 	%f749, %f747, %f688, %f669;
	fma.rn.f32 	%f750, %f747, %f690, %f670;
	fma.rn.f32 	%f751, %f747, %f692, %f671;
	fma.rn.f32 	%f752, %f747, %f694, %f672;
	fma.rn.f32 	%f753, %f747, %f696, %f673;
	fma.rn.f32 	%f754, %f747, %f698, %f674;
	fma.rn.f32 	%f755, %f747, %f700, %f675;
	ld.shared.f32 	%f756, [%r48+248];
	fma.rn.f32 	%f757, %f756, %f686, %f677;
	fma.rn.f32 	%f758, %f756, %f688, %f678;
	fma.rn.f32 	%f759, %f756, %f690, %f679;
	fma.rn.f32 	%f760, %f756, %f692, %f680;
	fma.rn.f32 	%f761, %f756, %f694, %f681;
	fma.rn.f32 	%f762, %f756, %f696, %f682;
	fma.rn.f32 	%f763, %f756, %f698, %f683;
	fma.rn.f32 	%f764, %f756, %f700, %f684;
	ld.shared.f32 	%f765, [%r48+28];
	ld.shared.f32 	%f766, [%r51+3584];
	fma.rn.f32 	%f1102, %f765, %f766, %f687;
	ld.shared.f32 	%f767, [%r51+3588];
	fma.rn.f32 	%f1101, %f765, %f767, %f689;
	ld.shared.f32 	%f768, [%r51+3592];
	fma.rn.f32 	%f1100, %f765, %f768, %f691;
	ld.shared.f32 	%f769, [%r51+3596];
	fma.rn.f32 	%f1099, %f765, %f769, %f693;
	ld.shared.f32 	%f770, [%r51+3600];
	fma.rn.f32 	%f1098, %f765, %f770, %f695;
	ld.shared.f32 	%f771, [%r51+3604];
	fma.rn.f32 	%f1097, %f765, %f771, %f697;
	ld.shared.f32 	%f772, [%r51+3608];
	fma.rn.f32 	%f1096, %f765, %f772, %f699;
	ld.shared.f32 	%f773, [%r51+3612];
	fma.rn.f32 	%f1095, %f765, %f773, %f701;
	ld.shared.f32 	%f774, [%r48+60];
	fma.rn.f32 	%f1094, %f774, %f766, %f703;
	fma.rn.f32 	%f1093, %f774, %f767, %f704;
	fma.rn.f32 	%f1092, %f774, %f768, %f705;
	fma.rn.f32 	%f1091, %f774, %f769, %f706;
	fma.rn.f32 	%f1090, %f774, %f770, %f707;
	fma.rn.f32 	%f1089, %f774, %f771, %f708;
	fma.rn.f32 	%f1088, %f774, %f772, %f709;
	fma.rn.f32 	%f1087, %f774, %f773, %f710;
	ld.shared.f32 	%f775, [%r48+92];
	fma.rn.f32 	%f1086, %f775, %f766, %f712;
	fma.rn.f32 	%f1085, %f775, %f767, %f713;
	fma.rn.f32 	%f1084, %f775, %f768, %f714;
	fma.rn.f32 	%f1083, %f775, %f769, %f715;
	fma.rn.f32 	%f1082, %f775, %f770, %f716;
	fma.rn.f32 	%f1081, %f775, %f771, %f717;
	fma.rn.f32 	%f1080, %f775, %f772, %f718;
	fma.rn.f32 	%f1079, %f775, %f773, %f719;
	ld.shared.f32 	%f776, [%r48+124];
	fma.rn.f32 	%f1078, %f776, %f766, %f721;
	fma.rn.f32 	%f1077, %f776, %f767, %f722;
	fma.rn.f32 	%f1076, %f776, %f768, %f723;
	fma.rn.f32 	%f1075, %f776, %f769, %f724;
	fma.rn.f32 	%f1074, %f776, %f770, %f725;
	fma.rn.f32 	%f1073, %f776, %f771, %f726;
	fma.rn.f32 	%f1072, %f776, %f772, %f727;
	fma.rn.f32 	%f1071, %f776, %f773, %f728;
	ld.shared.f32 	%f777, [%r48+156];
	fma.rn.f32 	%f1070, %f777, %f766, %f730;
	fma.rn.f32 	%f1069, %f777, %f767, %f731;
	fma.rn.f32 	%f1068, %f777, %f768, %f732;
	fma.rn.f32 	%f1067, %f777, %f769, %f733;
	fma.rn.f32 	%f1066, %f777, %f770, %f734;
	fma.rn.f32 	%f1065, %f777, %f771, %f735;
	fma.rn.f32 	%f1064, %f777, %f772, %f736;
	fma.rn.f32 	%f1063, %f777, %f773, %f737;
	ld.shared.f32 	%f778, [%r48+188];
	fma.rn.f32 	%f1062, %f778, %f766, %f739;
	fma.rn.f32 	%f1061, %f778, %f767, %f740;
	fma.rn.f32 	%f1060, %f778, %f768, %f741;
	fma.rn.f32 	%f1059, %f778, %f769, %f742;
	fma.rn.f32 	%f1058, %f778, %f770, %f743;
	fma.rn.f32 	%f1057, %f778, %f771, %f744;
	fma.rn.f32 	%f1056, %f778, %f772, %f745;
	fma.rn.f32 	%f1055, %f778, %f773, %f746;
	ld.shared.f32 	%f779, [%r48+220];
	fma.rn.f32 	%f1054, %f779, %f766, %f748;
	fma.rn.f32 	%f1053, %f779, %f767, %f749;
	fma.rn.f32 	%f1052, %f779, %f768, %f750;
	fma.rn.f32 	%f1051, %f779, %f769, %f751;
	fma.rn.f32 	%f1050, %f779, %f770, %f752;
	fma.rn.f32 	%f1049, %f779, %f771, %f753;
	fma.rn.f32 	%f1048, %f779, %f772, %f754;
	fma.rn.f32 	%f1047, %f779, %f773, %f755;
	ld.shared.f32 	%f780, [%r48+252];
	fma.rn.f32 	%f1046, %f780, %f766, %f757;
	fma.rn.f32 	%f1045, %f780, %f767, %f758;
	fma.rn.f32 	%f1044, %f780, %f768, %f759;
	fma.rn.f32 	%f1043, %f780, %f769, %f760;
	fma.rn.f32 	%f1042, %f780, %f770, %f761;
	fma.rn.f32 	%f1041, %f780, %f771, %f762;
	fma.rn.f32 	%f1040, %f780, %f772, %f763;
	fma.rn.f32 	%f1039, %f780, %f773, %f764;
	bar.sync 	0;
	add.s32 	%r77, %r77, 8;
	shl.b32 	%r52, %r73, 3;
	mul.wide.s32 	%rd30, %r52, 4;
	add.s64 	%rd66, %rd66, %rd30;
	setp.lt.s32 	%p2, %r77, %r76;
	@%p2 bra 	$L__BB0_2;
$L__BB0_3:
	ld.param.f32 	%f974, [_Z8sgemm_v3ILi128ELi128ELi8ELi8ELi8EEviiiPfS0_S0_ff_param_7];
	ld.param.f32 	%f973, [_Z8sgemm_v3ILi128ELi128ELi8ELi8ELi8EEviiiPfS0_S0_ff_param_6];
	ld.param.u64 	%rd65, [_Z8sgemm_v3ILi128ELi128ELi8ELi8ELi8EEviiiPfS0_S0_ff_param_5];
	ld.param.u32 	%r74, [_Z8sgemm_v3ILi128ELi128ELi8ELi8ELi8EEviiiPfS0_S0_ff_param_1];
	mov.u32 	%r53, %ctaid.y;
	mul.lo.s32 	%r54, %r53, %r74;
	shl.b32 	%r55, %r54, 7;
	mov.u32 	%r56, %ctaid.x;
	shl.b32 	%r57, %r56, 7;
	add.s32 	%r58, %r55, %r57;
	cvt.s64.s32 	%rd31, %r58;
	cvta.to.global.u64 	%rd32, %rd65;
	mov.u32 	%r59, %tid.x;
	shr.u32 	%r60, %r59, 1;
	and.b32  	%r61, %r60, 504;
	shl.b32 	%r62, %r59, 3;
	and.b32  	%r63, %r62, 120;
	mad.lo.s32 	%r64, %r61, %r74, %r63;
	cvt.s64.s32 	%rd33, %r64;
	add.s64 	%rd34, %rd33, %rd31;
	shl.b64 	%rd35, %rd34, 2;
	add.s64 	%rd36, %rd32, %rd35;
	ld.global.f32 	%f781, [%rd36];
	mul.f32 	%f782, %f974, %f781;
	fma.rn.f32 	%f783, %f973, %f1102, %f782;
	st.global.f32 	[%rd36], %f783;
	ld.global.f32 	%f784, [%rd36+4];
	mul.f32 	%f785, %f974, %f784;
	fma.rn.f32 	%f786, %f973, %f1101, %f785;
	st.global.f32 	[%rd36+4], %f786;
	ld.global.f32 	%f787, [%rd36+8];
	mul.f32 	%f788, %f974, %f787;
	fma.rn.f32 	%f789, %f973, %f1100, %f788;
	st.global.f32 	[%rd36+8], %f789;
	ld.global.f32 	%f790, [%rd36+12];
	mul.f32 	%f791, %f974, %f790;
	fma.rn.f32 	%f792, %f973, %f1099, %f791;
	st.global.f32 	[%rd36+12], %f792;
	ld.global.f32 	%f793, [%rd36+16];
	mul.f32 	%f794, %f974, %f793;
	fma.rn.f32 	%f795, %f973, %f1098, %f794;
	st.global.f32 	[%rd36+16], %f795;
	ld.global.f32 	%f796, [%rd36+20];
	mul.f32 	%f797, %f974, %f796;
	fma.rn.f32 	%f798, %f973, %f1097, %f797;
	st.global.f32 	[%rd36+20], %f798;
	ld.global.f32 	%f799, [%rd36+24];
	mul.f32 	%f800, %f974, %f799;
	fma.rn.f32 	%f801, %f973, %f1096, %f800;
	st.global.f32 	[%rd36+24], %f801;
	ld.global.f32 	%f802, [%rd36+28];
	mul.f32 	%f803, %f974, %f802;
	fma.rn.f32 	%f804, %f973, %f1095, %f803;
	st.global.f32 	[%rd36+28], %f804;
	add.s32 	%r65, %r64, %r74;
	cvt.s64.s32 	%rd37, %r65;
	add.s64 	%rd38, %rd37, %rd31;
	shl.b64 	%rd39, %rd38, 2;
	add.s64 	%rd40, %rd32, %rd39;
	ld.global.f32 	%f805, [%rd40];
	mul.f32 	%f806, %f974, %f805;
	fma.rn.f32 	%f807, %f973, %f1094, %f806;
	st.global.f32 	[%rd40], %f807;
	ld.global.f32 	%f808, [%rd40+4];
	mul.f32 	%f809, %f974, %f808;
	fma.rn.f32 	%f810, %f973, %f1093, %f809;
	st.global.f32 	[%rd40+4], %f810;
	ld.global.f32 	%f811, [%rd40+8];
	mul.f32 	%f812, %f974, %f811;
	fma.rn.f32 	%f813, %f973, %f1092, %f812;
	st.global.f32 	[%rd40+8], %f813;
	ld.global.f32 	%f814, [%rd40+12];
	mul.f32 	%f815, %f974, %f814;
	fma.rn.f32 	%f816, %f973, %f1091, %f815;
	st.global.f32 	[%rd40+12], %f816;
	ld.global.f32 	%f817, [%rd40+16];
	mul.f32 	%f818, %f974, %f817;
	fma.rn.f32 	%f819, %f973, %f1090, %f818;
	st.global.f32 	[%rd40+16], %f819;
	ld.global.f32 	%f820, [%rd40+20];
	mul.f32 	%f821, %f974, %f820;
	fma.rn.f32 	%f822, %f973, %f1089, %f821;
	st.global.f32 	[%rd40+20], %f822;
	ld.global.f32 	%f823, [%rd40+24];
	mul.f32 	%f824, %f974, %f823;
	fma.rn.f32 	%f825, %f973, %f1088, %f824;
	st.global.f32 	[%rd40+24], %f825;
	ld.global.f32 	%f826, [%rd40+28];
	mul.f32 	%f827, %f974, %f826;
	fma.rn.f32 	%f828, %f973, %f1087, %f827;
	st.global.f32 	[%rd40+28], %f828;
	add.s32 	%r66, %r65, %r74;
	cvt.s64.s32 	%rd41, %r66;
	add.s64 	%rd42, %rd41, %rd31;
	shl.b64 	%rd43, %rd42, 2;
	add.s64 	%rd44, %rd32, %rd43;
	ld.global.f32 	%f829, [%rd44];
	mul.f32 	%f830, %f974, %f829;
	fma.rn.f32 	%f831, %f973, %f1086, %f830;
	st.global.f32 	[%rd44], %f831;
	ld.global.f32 	%f832, [%rd44+4];
	mul.f32 	%f833, %f974, %f832;
	fma.rn.f32 	%f834, %f973, %f1085, %f833;
	st.global.f32 	[%rd44+4], %f834;
	ld.global.f32 	%f835, [%rd44+8];
	mul.f32 	%f836, %f974, %f835;
	fma.rn.f32 	%f837, %f973, %f1084, %f836;
	st.global.f32 	[%rd44+8], %f837;
	ld.global.f32 	%f838, [%rd44+12];
	mul.f32 	%f839, %f974, %f838;
	fma.rn.f32 	%f840, %f973, %f1083, %f839;
	st.global.f32 	[%rd44+12], %f840;
	ld.global.f32 	%f841, [%rd44+16];
	mul.f32 	%f842, %f974, %f841;
	fma.rn.f32 	%f843, %f973, %f1082, %f842;
	st.global.f32 	[%rd44+16], %f843;
	ld.global.f32 	%f844, [%rd44+20];
	mul.f32 	%f845, %f974, %f844;
	fma.rn.f32 	%f846, %f973, %f1081, %f845;
	st.global.f32 	[%rd44+20], %f846;
	ld.global.f32 	%f847, [%rd44+24];
	mul.f32 	%f848, %f974, %f847;
	fma.rn.f32 	%f849, %f973, %f1080, %f848;
	st.global.f32 	[%rd44+24], %f849;
	ld.global.f32 	%f850, [%rd44+28];
	mul.f32 	%f851, %f974, %f850;
	fma.rn.f32 	%f852, %f973, %f1079, %f851;
	st.global.f32 	[%rd44+28], %f852;
	add.s32 	%r67, %r66, %r74;
	cvt.s64.s32 	%rd45, %r67;
	add.s64 	%rd46, %rd45, %rd31;
	shl.b64 	%rd47, %rd46, 2;
	add.s64 	%rd48, %rd32, %rd47;
	ld.global.f32 	%f853, [%rd48];
	mul.f32 	%f854, %f974, %f853;
	fma.rn.f32 	%f855, %f973, %f1078, %f854;
	st.global.f32 	[%rd48], %f855;
	ld.global.f32 	%f856, [%rd48+4];
	mul.f32 	%f857, %f974, %f856;
	fma.rn.f32 	%f858, %f973, %f1077, %f857;
	st.global.f32 	[%rd48+4], %f858;
	ld.global.f32 	%f859, [%rd48+8];
	mul.f32 	%f860, %f974, %f859;
	fma.rn.f32 	%f861, %f973, %f1076, %f860;
	st.global.f32 	[%rd48+8], %f861;
	ld.global.f32 	%f862, [%rd48+12];
	mul.f32 	%f863, %f974, %f862;
	fma.rn.f32 	%f864, %f973, %f1075, %f863;
	st.global.f32 	[%rd48+12], %f864;
	ld.global.f32 	%f865, [%rd48+16];
	mul.f32 	%f866, %f974, %f865;
	fma.rn.f32 	%f867, %f973, %f1074, %f866;
	st.global.f32 	[%rd48+16], %f867;
	ld.global.f32 	%f868, [%rd48+20];
	mul.f32 	%f869, %f974, %f868;
	fma.rn.f32 	%f870, %f973, %f1073, %f869;
	st.global.f32 	[%rd48+20], %f870;
	ld.global.f32 	%f871, [%rd48+24];
	mul.f32 	%f872, %f974, %f871;
	fma.rn.f32 	%f873, %f973, %f1072, %f872;
	st.global.f32 	[%rd48+24], %f873;
	ld.global.f32 	%f874, [%rd48+28];
	mul.f32 	%f875, %f974, %f874;
	fma.rn.f32 	%f876, %f973, %f1071, %f875;
	st.global.f32 	[%rd48+28], %f876;
	add.s32 	%r68, %r67, %r74;
	cvt.s64.s32 	%rd49, %r68;
	add.s64 	%rd50, %rd49, %rd31;
	shl.b64 	%rd51, %rd50, 2;
	add.s64 	%rd52, %rd32, %rd51;
	ld.global.f32 	%f877, [%rd52];
	mul.f32 	%f878, %f974, %f877;
	fma.rn.f32 	%f879, %f973, %f1070, %f878;
	st.global.f32 	[%rd52], %f879;
	ld.global.f32 	%f880, [%rd52+4];
	mul.f32 	%f881, %f974, %f880;
	fma.rn.f32 	%f882, %f973, %f1069, %f881;
	st.global.f32 	[%rd52+4], %f882;
	ld.global.f32 	%f883, [%rd52+8];
	mul.f32 	%f884, %f974, %f883;
	fma.rn.f32 	%f885, %f973, %f1068, %f884;
	st.global.f32 	[%rd52+8], %f885;
	ld.global.f32 	%f886, [%rd52+12];
	mul.f32 	%f887, %f974, %f886;
	fma.rn.f32 	%f888, %f973, %f1067, %f887;
	st.global.f32 	[%rd52+12], %f888;
	ld.global.f32 	%f889, [%rd52+16];
	mul.f32 	%f890, %f974, %f889;
	fma.rn.f32 	%f891, %f973, %f1066, %f890;
	st.global.f32 	[%rd52+16], %f891;
	ld.global.f32 	%f892, [%rd52+20];
	mul.f32 	%f893, %f974, %f892;
	fma.rn.f32 	%f894, %f973, %f1065, %f893;
	st.global.f32 	[%rd52+20], %f894;
	ld.global.f32 	%f895, [%rd52+24];
	mul.f32 	%f896, %f974, %f895;
	fma.rn.f32 	%f897, %f973, %f1064, %f896;
	st.global.f32 	[%rd52+24], %f897;
	ld.global.f32 	%f898, [%rd52+28];
	mul.f32 	%f899, %f974, %f898;
	fma.rn.f32 	%f900, %f973, %f1063, %f899;
	st.global.f32 	[%rd52+28], %f900;
	add.s32 	%r69, %r68, %r74;
	cvt.s64.s32 	%rd53, %r69;
	add.s64 	%rd54, %rd53, %rd31;
	shl.b64 	%rd55, %rd54, 2;
	add.s64 	%rd56, %rd32, %rd55;
	ld.global.f32 	%f901, [%rd56];
	mul.f32 	%f902, %f974, %f901;
	fma.rn.f32 	%f903, %f973, %f1062, %f902;
	st.global.f32 	[%rd56], %f903;
	ld.global.f32 	%f904, [%rd56+4];
	mul.f32 	%f905, %f974, %f904;
	fma.rn.f32 	%f906, %f973, %f1061, %f905;
	st.global.f32 	[%rd56+4], %f906;
	ld.global.f32 	%f907, [%rd56+8];
	mul.f32 	%f908, %f974, %f907;
	fma.rn.f32 	%f909, %f973, %f1060, %f908;
	st.global.f32 	[%rd56+8], %f909;
	ld.global.f32 	%f910, [%rd56+12];
	mul.f32 	%f911, %f974, %f910;
	fma.rn.f32 	%f912, %f973, %f1059, %f911;
	st.global.f32 	[%rd56+12], %f912;
	ld.global.f32 	%f913, [%rd56+16];
	mul.f32 	%f914, %f974, %f913;
	fma.rn.f32 	%f915, %f973, %f1058, %f914;
	st.global.f32 	[%rd56+16], %f915;
	ld.global.f32 	%f916, [%rd56+20];
	mul.f32 	%f917, %f974, %f916;
	fma.rn.f32 	%f918, %f973, %f1057, %f917;
	st.global.f32 	[%rd56+20], %f918;
	ld.global.f32 	%f919, [%rd56+24];
	mul.f32 	%f920, %f974, %f919;
	fma.rn.f32 	%f921, %f973, %f1056, %f920;
	st.global.f32 	[%rd56+24], %f921;
	ld.global.f32 	%f922, [%rd56+28];
	mul.f32 	%f923, %f974, %f922;
	fma.rn.f32 	%f924, %f973, %f1055, %f923;
	st.global.f32 	[%rd56+28], %f924;
	add.s32 	%r70, %r69, %r74;
	cvt.s64.s32 	%rd57, %r70;
	add.s64 	%rd58, %rd57, %rd31;
	shl.b64 	%rd59, %rd58, 2;
	add.s64 	%rd60, %rd32, %rd59;
	ld.global.f32 	%f925, [%rd60];
	mul.f32 	%f926, %f974, %f925;
	fma.rn.f32 	%f927, %f973, %f1054, %f926;
	st.global.f32 	[%rd60], %f927;
	ld.global.f32 	%f928, [%rd60+4];
	mul.f32 	%f929, %f974, %f928;
	fma.rn.f32 	%f930, %f973, %f1053, %f929;
	st.global.f32 	[%rd60+4], %f930;
	ld.global.f32 	%f931, [%rd60+8];
	mul.f32 	%f932, %f974, %f931;
	fma.rn.f32 	%f933, %f973, %f1052, %f932;
	st.global.f32 	[%rd60+8], %f933;
	ld.global.f32 	%f934, [%rd60+12];
	mul.f32 	%f935, %f974, %f934;
	fma.rn.f32 	%f936, %f973, %f1051, %f935;
	st.global.f32 	[%rd60+12], %f936;
	ld.global.f32 	%f937, [%rd60+16];
	mul.f32 	%f938, %f974, %f937;
	fma.rn.f32 	%f939, %f973, %f1050, %f938;
	st.global.f32 	[%rd60+16], %f939;
	ld.global.f32 	%f940, [%rd60+20];
	mul.f32 	%f941, %f974, %f940;
	fma.rn.f32 	%f942, %f973, %f1049, %f941;
	st.global.f32 	[%rd60+20], %f942;
	ld.global.f32 	%f943, [%rd60+24];
	mul.f32 	%f944, %f974, %f943;
	fma.rn.f32 	%f945, %f973, %f1048, %f944;
	st.global.f32 	[%rd60+24], %f945;
	ld.global.f32 	%f946, [%rd60+28];
	mul.f32 	%f947, %f974, %f946;
	fma.rn.f32 	%f948, %f973, %f1047, %f947;
	st.global.f32 	[%rd60+28], %f948;
	add.s32 	%r71, %r70, %r74;
	cvt.s64.s32 	%rd61, %r71;
	add.s64 	%rd62, %rd61, %rd31;
	shl.b64 	%rd63, %rd62, 2;
	add.s64 	%rd64, %rd32, %rd63;
	ld.global.f32 	%f949, [%rd64];
	mul.f32 	%f950, %f974, %f949;
	fma.rn.f32 	%f951, %f973, %f1046, %f950;
	st.global.f32 	[%rd64], %f951;
	ld.global.f32 	%f952, [%rd64+4];
	mul.f32 	%f953, %f974, %f952;
	fma.rn.f32 	%f954, %f973, %f1045, %f953;
	st.global.f32 	[%rd64+4], %f954;
	ld.global.f32 	%f955, [%rd64+8];
	mul.f32 	%f956, %f974, %f955;
	fma.rn.f32 	%f957, %f973, %f1044, %f956;
	st.global.f32 	[%rd64+8], %f957;
	ld.global.f32 	%f958, [%rd64+12];
	mul.f32 	%f959, %f974, %f958;
	fma.rn.f32 	%f960, %f973, %f1043, %f959;
	st.global.f32 	[%rd64+12], %f960;
	ld.global.f32 	%f961, [%rd64+16];
	mul.f32 	%f962, %f974, %f961;
	fma.rn.f32 	%f963, %f973, %f1042, %f962;
	st.global.f32 	[%rd64+16], %f963;
	ld.global.f32 	%f964, [%rd64+20];
	mul.f32 	%f965, %f974, %f964;
	fma.rn.f32 	%f966, %f973, %f1041, %f965;
	st.global.f32 	[%rd64+20], %f966;
	ld.global.f32 	%f967, [%rd64+24];
	mul.f32 	%f968, %f974, %f967;
	fma.rn.f32 	%f969, %f973, %f1040, %f968;
	st.global.f32 	[%rd64+24], %f969;
	ld.global.f32 	%f970, [%rd64+28];
	mul.f32 	%f971, %f974, %f970;
	fma.rn.f32 	%f972, %f973, %f1039, %f971;
	st.global.f32 	[%rd64+28], %f972;
	ret;

}


// ===== COMPILED SASS (sm_100) =====

	.target	sm_100

	.elftype	@"ET_EXEC"


//--------------------- .note.nv.tkinfo           --------------------------
	.section	.note.nv.tkinfo,"",@"SHT_NOTE"
	.sectionflags	@"SHF_NOTE_NV_TKINFO"
	.tkinfo
        /*0018*/ 	.word	0x00000002
        /*0030*/ 	.string	""
        /*0030*/ 	.string	"ptxas"
        /*0030*/ 	.string	"Cuda compilation tools, release 13.0, V13.0.88"
        /*0030*/ 	.string	"Build cuda_13.0.r13.0/compiler.36424714_0"
        /*0030*/ 	.string	"-arch sm_100 -m 64 "



//--------------------- .note.nv.cuinfo           --------------------------
	.section	.note.nv.cuinfo,"",@"SHT_NOTE"
	.sectionflags	@"SHF_NOTE_NV_CUINFO"
        /*0018*/ 	.short	0x0002
        /*001a*/ 	.short	0x0064
        /*001c*/ 	.short	0x0082
	.zero		2


//--------------------- .nv.info                  --------------------------
	.section	.nv.info,"",@"SHT_CUDA_INFO"
	.align	4


	//----- nvinfo : EIATTR_REGCOUNT
	.align		4
        /*0000*/ 	.byte	0x04, 0x2f
        /*0002*/ 	.short	(.L_1 - .L_0)
	.align		4
.L_0:
        /*0004*/ 	.word	index@(_Z8sgemm_v3ILi128ELi128ELi8ELi8ELi8EEviiiPfS0_S0_ff)
        /*0008*/ 	.word	0x00000080


	//----- nvinfo : EIATTR_FRAME_SIZE
	.align		4
.L_1:
        /*000c*/ 	.byte	0x04, 0x11
        /*000e*/ 	.short	(.L_3 - .L_2)
	.align		4
.L_2:
        /*0010*/ 	.word	index@(_Z8sgemm_v3ILi128ELi128ELi8ELi8ELi8EEviiiPfS0_S0_ff)
        /*0014*/ 	.word	0x00000000


	//----- nvinfo : EIATTR_MIN_STACK_SIZE
	.align		4
.L_3:
        /*0018*/ 	.byte	0x04, 0x12
        /*001a*/ 	.short	(.L_5 - .L_4)
	.align		4
.L_4:
        /*001c*/ 	.word	index@(_Z8sgemm_v3ILi128ELi128ELi8ELi8ELi8EEviiiPfS0_S0_ff)
        /*0020*/ 	.word	0x00000000
.L_5:


//--------------------- .nv.compat                --------------------------
	.section	.nv.compat,"",@"SHT_CUDA_COMPAT_INFO"
	.align	4
        /*0000*/ 	.byte	0x02, 0x09, 0x00, 0x00, 0x02, 0x02, 0x01, 0x00, 0x02, 0x05, 0x05, 0x00, 0x03, 0x07, 0x01, 0x01
        /*0010*/ 	.byte	0x02, 0x03, 0x00, 0x00, 0x02, 0x06, 0x01, 0x00, 0x04, 0x0b, 0x08, 0x00, 0x09, 0x00, 0x00, 0x00
        /*0020*/ 	.byte	0x00, 0x00, 0x00, 0x00


//--------------------- .nv.info._Z8sgemm_v3ILi128ELi128ELi8ELi8ELi8EEviiiPfS0_S0_ff --------------------------
	.section	.nv.info._Z8sgemm_v3ILi128ELi128ELi8ELi8ELi8EEviiiPfS0_S0_ff,"",@"SHT_CUDA_INFO"
	.sectionflags	@""
	.align	4


	//----- nvinfo : EIATTR_CUDA_API_VERSION
	.align		4
        /*0000*/ 	.byte	0x04, 0x37
        /*0002*/ 	.short	(.L_7 - .L_6)
.L_6:
        /*0004*/ 	.word	0x00000082


	//----- nvinfo : EIATTR_KPARAM_INFO
	.align		4
.L_7:
        /*0008*/ 	.byte	0x04, 0x17
        /*000a*/ 	.short	(.L_9 - .L_8)
.L_8:
        /*000c*/ 	.word	0x00000000
        /*0010*/ 	.short	0x0007
        /*0012*/ 	.short	0x002c
        /*0014*/ 	.byte	0x00, 0xf0, 0x11, 0x00


	//----- nvinfo : EIATTR_KPARAM_INFO
	.align		4
.L_9:
        /*0018*/ 	.byte	0x04, 0x17
        /*001a*/ 	.short	(.L_11 - .L_10)
.L_10:
        /*001c*/ 	.word	0x00000000
        /*0020*/ 	.short	0x0006
        /*0022*/ 	.short	0x0028
        /*0024*/ 	.byte	0x00, 0xf0, 0x11, 0x00


	//----- nvinfo : EIATTR_KPARAM_INFO
	.align		4
.L_11:
        /*0028*/ 	.byte	0x04, 0x17
        /*002a*/ 	.short	(.L_13 - .L_12)
.L_12:
        /*002c*/ 	.word	0x00000000
        /*0030*/ 	.short	0x0005
        /*0032*/ 	.short	0x0020
        /*0034*/ 	.byte	0x00, 0xf5, 0x21, 0x00


	//----- nvinfo : EIATTR_KPARAM_INFO
	.align		4
.L_13:
        /*0038*/ 	.byte	0x04, 0x17
        /*003a*/ 	.short	(.L_15 - .L_14)
.L_14:
        /*003c*/ 	.word	0x00000000
        /*0040*/ 	.short	0x0004
        /*0042*/ 	.short	0x0018
        /*0044*/ 	.byte	0x00, 0xf5, 0x21, 0x00


	//----- nvinfo : EIATTR_KPARAM_INFO
	.align		4
.L_15:
        /*0048*/ 	.byte	0x04, 0x17
        /*004a*/ 	.short	(.L_17 - .L_16)
.L_16:
        /*004c*/ 	.word	0x00000000
        /*0050*/ 	.short	0x0003
        /*0052*/ 	.short	0x0010
        /*0054*/ 	.byte	0x00, 0xf5, 0x21, 0x00


	//----- nvinfo : EIATTR_KPARAM_INFO
	.align		4
.L_17:
        /*0058*/ 	.byte	0x04, 0x17
        /*005a*/ 	.short	(.L_19 - .L_18)
.L_18:
        /*005c*/ 	.word	0x00000000
        /*0060*/ 	.short	0x0002
        /*0062*/ 	.short	0x0008
        /*0064*/ 	.byte	0x00, 0xf0, 0x11, 0x00


	//----- nvinfo : EIATTR_KPARAM_INFO
	.align		4
.L_19:
        /*0068*/ 	.byte	0x04, 0x17
        /*006a*/ 	.short	(.L_21 - .L_20)
.L_20:
        /*006c*/ 	.word	0x00000000
        /*0070*/ 	.short	0x0001
        /*0072*/ 	.short	0x0004
        /*0074*/ 	.byte	0x00, 0xf0, 0x11, 0x00


	//----- nvinfo : EIATTR_KPARAM_INFO
	.align		4
.L_21:
        /*0078*/ 	.byte	0x04, 0x17
        /*007a*/ 	.short	(.L_23 - .L_22)
.L_22:
        /*007c*/ 	.word	0x00000000
        /*0080*/ 	.short	0x0000
        /*0082*/ 	.short	0x0000
        /*0084*/ 	.byte	0x00, 0xf0, 0x11, 0x00


	//----- nvinfo : EIATTR_SPARSE_MMA_MASK
	.align		4
.L_23:
        /*0088*/ 	.byte	0x03, 0x50
        /*008a*/ 	.short	0x0000


	//----- nvinfo : EIATTR_MAXREG_COUNT
	.align		4
        /*008c*/ 	.byte	0x03, 0x1b
        /*008e*/ 	.short	0x00ff


	//----- nvinfo : EIATTR_NUM_BARRIERS
	.align		4
        /*0090*/ 	.byte	0x02, 0x4c
        /*0092*/ 	.byte	0x01
	.zero		1


	//----- nvinfo : EIATTR_MERCURY_ISA_VERSION
	.align		4
        /*0094*/ 	.byte	0x03, 0x5f
        /*0096*/ 	.short	0x0101


	//----- nvinfo : EIATTR_VRC_CTA_INIT_COUNT
	.align		4
        /*0098*/ 	.byte	0x02, 0x4a
	.zero		1
	.zero		1


	//----- nvinfo : EIATTR_EXIT_INSTR_OFFSETS
	.align		4
        /*009c*/ 	.byte	0x04, 0x1c
        /*009e*/ 	.short	(.L_25 - .L_24)


	//   ....[0]....
.L_24:
        /*00a0*/ 	.word	0x00003d20


	//----- nvinfo : EIATTR_CBANK_PARAM_SIZE
	.align		4
.L_25:
        /*00a4*/ 	.byte	0x03, 0x19
        /*00a6*/ 	.short	0x0030


	//----- nvinfo : EIATTR_PARAM_CBANK
	.align		4
        /*00a8*/ 	.byte	0x04, 0x0a
        /*00aa*/ 	.short	(.L_27 - .L_26)
	.align		4
.L_26:
        /*00ac*/ 	.word	index@(.nv.constant0._Z8sgemm_v3ILi128ELi128ELi8ELi8ELi8EEviiiPfS0_S0_ff)
        /*00b0*/ 	.short	0x0380
        /*00b2*/ 	.short	0x0030


	//----- nvinfo : EIATTR_SW_WAR
	.align		4
.L_27:
        /*00b4*/ 	.byte	0x04, 0x36
        /*00b6*/ 	.short	(.L_29 - .L_28)
.L_28:
        /*00b8*/ 	.word	0x00000008
.L_29:


//--------------------- .nv.callgraph             --------------------------
	.section	.nv.callgraph,"",@"SHT_CUDA_CALLGRAPH"
	.align	4
	.sectionentsize	8
	.align		4
        /*0000*/ 	.word	0x00000000
	.align		4
        /*0004*/ 	.word	0xffffffff
	.align		4
        /*0008*/ 	.word	0x00000000
	.align		4
        /*000c*/ 	.word	0xfffffffe
	.align		4
        /*0010*/ 	.word	0x00000000
	.align		4
        /*0014*/ 	.word	0xfffffffd
	.align		4
        /*0018*/ 	.word	0x00000000
	.align		4
        /*001c*/ 	.word	0xfffffffc


//--------------------- .text._Z8sgemm_v3ILi128ELi128ELi8ELi8ELi8EEviiiPfS0_S0_ff --------------------------
	.section	.text._Z8sgemm_v3ILi128ELi128ELi8ELi8ELi8EEviiiPfS0_S0_ff,"ax",@progbits
	.align	128
        .global         _Z8sgemm_v3ILi128ELi128ELi8ELi8ELi8EEviiiPfS0_S0_ff
        .type           _Z8sgemm_v3ILi128ELi128ELi8ELi8ELi8EEviiiPfS0_S0_ff,@function
        .size           _Z8sgemm_v3ILi128ELi128ELi8ELi8ELi8EEviiiPfS0_S0_ff,(.L_x_3 - _Z8sgemm_v3ILi128ELi128ELi8ELi8ELi8EEviiiPfS0_S0_ff)
        .other          _Z8sgemm_v3ILi128ELi128ELi8ELi8ELi8EEviiiPfS0_S0_ff,@"STO_CUDA_ENTRY STV_DEFAULT"
_Z8sgemm_v3ILi128ELi128ELi8ELi8ELi8EEviiiPfS0_S0_ff:
.text._Z8sgemm_v3ILi128ELi128ELi8ELi8ELi8EEviiiPfS0_S0_ff:
[----:B------:R-:W-:Y:S08]  /*0000*/  LDC R1, c[0x0][0x37c] ;  /* 0x0000df00ff017b82 */ /* 0x000ff00000000800 */
[----:B------:R-:W0:Y:S01]  /*0010*/  S2UR UR12, SR_CTAID.Y ;  /* 0x00000000000c79c3 */ /* 0x000e220000002600 */
[----:B------:R-:W1:Y:S01]  /*0020*/  LDCU UR16, c[0x0][0x388] ;  /* 0x00007100ff1077ac */ /* 0x000e620008000800 */
[----:B------:R-:W2:Y:S01]  /*0030*/  S2R R0, SR_TID.X ;  /* 0x0000000000007919 */ /* 0x000ea20000002100 */
[----:B------:R-:W-:Y:S01]  /*0040*/  HFMA2 R94, -RZ, RZ, 0, 0 ;  /* 0x00000000ff5e7431 */ /* 0x000fe200000001ff */
[----:B------:R-:W-:Y:S01]  /*0050*/  CS2R R84, SRZ ;  /* 0x0000000000547805 */ /* 0x000fe2000001ff00 */
[----:B------:R-:W3:Y:S01]  /*0060*/  LDCU.128 UR4, c[0x0][0x390] ;  /* 0x00007200ff0477ac */ /* 0x000ee20008000c00 */
[----:B------:R-:W-:Y:S01]  /*0070*/  HFMA2 R117, -RZ, RZ, 0, 0 ;  /* 0x00000000ff757431 */ /* 0x000fe200000001ff */
[----:B------:R-:W-:Y:S01]  /*0080*/  CS2R R82, SRZ ;  /* 0x0000000000527805 */ /* 0x000fe2000001ff00 */
[----:B------:R-:W4:Y:S01]  /*0090*/  S2UR UR11, SR_CTAID.X ;  /* 0x00000000000b79c3 */ /* 0x000f220000002500 */
[----:B------:R-:W-:Y:S01]  /*00a0*/  HFMA2 R113, -RZ, RZ, 0, 0 ;  /* 0x00000000ff717431 */ /* 0x000fe200000001ff */
[----:B------:R-:W-:Y:S01]  /*00b0*/  MOV R80, RZ ;  /* 0x000000ff00507202 */ /* 0x000fe20000000f00 */
[----:B------:R-:W-:Y:S01]  /*00c0*/  HFMA2 R99, -RZ, RZ, 0, 0 ;  /* 0x00000000ff637431 */ /* 0x000fe200000001ff */
[----:B------:R-:W-:Y:S01]  /*00d0*/  CS2R R74, SRZ ;  /* 0x00000000004a7805 */ /* 0x000fe2000001ff00 */
[----:B------:R-:W-:Y:S01]  /*00e0*/  HFMA2 R18, -RZ, RZ, 0, 0 ;  /* 0x00000000ff127431 */ /* 0x000fe200000001ff */
[----:B------:R-:W-:Y:S01]  /*00f0*/  MOV R115, RZ ;  /* 0x000000ff00737202 */ /* 0x000fe20000000f00 */
[----:B------:R-:W-:Y:S01]  /*0100*/  HFMA2 R119, -RZ, RZ, 0, 0 ;  /* 0x00000000ff777431 */ /* 0x000fe200000001ff */
[----:B------:R-:W-:Y:S01]  /*0110*/  MOV R92, RZ ;  /* 0x000000ff005c7202 */ /* 0x000fe20000000f00 */
[----:B------:R-:W-:Y:S01]  /*0120*/  HFMA2 R52, -RZ, RZ, 0, 0 ;  /* 0x00000000ff347431 */ /* 0x000fe200000001ff */
[----:B------:R-:W-:Y:S01]  /*0130*/  CS2R R86, SRZ ;  /* 0x0000000000567805 */ /* 0x000fe2000001ff00 */
[----:B-1----:R-:W-:Y:S01]  /*0140*/  UISETP.GE.AND UP0, UPT, UR16, 0x1, UPT ;  /* 0x000000011000788c */ /* 0x002fe2000bf06270 */
[----:B------:R-:W-:Y:S01]  /*0150*/  HFMA2 R125, -RZ, RZ, 0, 0 ;  /* 0x00000000ff7d7431 */ /* 0x000fe200000001ff */
[----:B------:R-:W-:-:S02]  /*0160*/  CS2R R88, SRZ ;  /* 0x0000000000587805 */ /* 0x000fc4000001ff00 */
[----:B------:R-:W-:Y:S02]  /*0170*/  CS2R R90, SRZ ;  /* 0x00000000005a7805 */ /* 0x000fe4000001ff00 */
[----:B------:R-:W-:Y:S01]  /*0180*/  CS2R R72, SRZ ;  /* 0x0000000000487805 */ /* 0x000fe2000001ff00 */
[----:B0-----:R-:W-:Y:S01]  /*0190*/  UIMAD UR8, UR12, UR16, URZ ;  /* 0x000000100c0872a4 */ /* 0x001fe2000f8e02ff */
[----:B------:R-:W-:Y:S02]  /*01a0*/  CS2R R78, SRZ ;  /* 0x00000000004e7805 */ /* 0x000fe4000001ff00 */
[----:B------:R-:W-:Y:S02]  /*01b0*/  CS2R R96, SRZ ;  /* 0x0000000000607805 */ /* 0x000fe4000001ff00 */
[----:B------:R-:W-:Y:S01]  /*01c0*/  CS2R R102, SRZ ;  /* 0x0000000000667805 */ /* 0x000fe2000001ff00 */
[----:B------:R-:W-:Y:S01]  /*01d0*/  USHF.L.U32 UR8, UR8, 0x7, URZ ;  /* 0x0000000708087899 */ /* 0x000fe200080006ff */
[----:B------:R-:W-:-:S02]  /*01e0*/  CS2R R70, SRZ ;  /* 0x0000000000467805 */ /* 0x000fc4000001ff00 */
[----:B------:R-:W-:Y:S02]  /*01f0*/  CS2R R68, SRZ ;  /* 0x0000000000447805 */ /* 0x000fe4000001ff00 */
[----:B------:R-:W-:Y:S01]  /*0200*/  CS2R R76, SRZ ;  /* 0x00000000004c7805 */ /* 0x000fe2000001ff00 */
[----:B----4-:R-:W-:Y:S01]  /*0210*/  USHF.L.U32 UR9, UR11, 0x7, URZ ;  /* 0x000000070b097899 */ /* 0x010fe200080006ff */
[----:B------:R-:W-:Y:S02]  /*0220*/  CS2R R100, SRZ ;  /* 0x0000000000647805 */ /* 0x000fe4000001ff00 */
[----:B------:R-:W-:Y:S02]  /*0230*/  CS2R R66, SRZ ;  /* 0x0000000000427805 */ /* 0x000fe4000001ff00 */
[----:B------:R-:W-:Y:S02]  /*0240*/  CS2R R64, SRZ ;  /* 0x0000000000407805 */ /* 0x000fe4000001ff00 */
[----:B------:R-:W-:-:S02]  /*0250*/  CS2R R62, SRZ ;  /* 0x00000000003e7805 */ /* 0x000fc4000001ff00 */
[----:B------:R-:W-:Y:S02]  /*0260*/  CS2R R60, SRZ ;  /* 0x00000000003c7805 */ /* 0x000fe4000001ff00 */
[----:B------:R-:W-:Y:S02]  /*0270*/  CS2R R32, SRZ ;  /* 0x0000000000207805 */ /* 0x000fe4000001ff00 */
[----:B------:R-:W-:Y:S02]  /*0280*/  CS2R R108, SRZ ;  /* 0x00000000006c7805 */ /* 0x000fe4000001ff00 */
[----:B------:R-:W-:Y:S02]  /*0290*/  CS2R R16, SRZ ;  /* 0x0000000000107805 */ /* 0x000fe4000001ff00 */
[----:B------:R-:W-:Y:S02]  /*02a0*/  MOV R107, RZ ;  /* 0x000000ff006b7202 */ /* 0x000fe40000000f00 */
[----:B------:R-:W-:-:S02]  /*02b0*/  CS2R R36, SRZ ;  /* 0x0000000000247805 */ /* 0x000fc4000001ff00 */
[----:B------:R-:W-:Y:S02]  /*02c0*/  MOV R104, RZ ;  /* 0x000000ff00687202 */ /* 0x000fe40000000f00 */
[----:B------:R-:W-:Y:S02]  /*02d0*/  CS2R R10, SRZ ;  /* 0x00000000000a7805 */ /* 0x000fe4000001ff00 */
[----:B------:R-:W-:Y:S02]  /*02e0*/  MOV R121, RZ ;  /* 0x000000ff00797202 */ /* 0x000fe40000000f00 */
[----:B------:R-:W-:Y:S02]  /*02f0*/  CS2R R12, SRZ ;  /* 0x00000000000c7805 */ /* 0x000fe4000001ff00 */
[----:B------:R-:W-:Y:S01]  /*0300*/  MOV R111, RZ ;  /* 0x000000ff006f7202 */ /* 0x000fe20000000f00 */
[----:B------:R-:W0:Y:S01]  /*0310*/  LDCU.64 UR14, c[0x0][0x358] ;  /* 0x00006b00ff0e77ac */ /* 0x000e220008000a00 */
[----:B------:R-:W-:Y:S01]  /*0320*/  MOV R55, RZ ;  /* 0x000000ff00377202 */ /* 0x000fe20000000f00 */
[----:B---3--:R-:W-:-:S02]  /*0330*/  UIMAD.WIDE.U32 UR6, UR9, 0x4, UR6 ;  /* 0x00000004090678a5 */ /* 0x008fc4000f8e0006 */
[----:B------:R-:W-:Y:S01]  /*0340*/  UIMAD.WIDE UR4, UR8, 0x4, UR4 ;  /* 0x00000004080478a5 */ /* 0x000fe2000f8e0204 */
[----:B--2---:R-:W-:Y:S11]  /*0350*/  BRA.U !UP0, `(.L_x_0) ;  /* 0x0000002508ac7547 */ /* 0x004ff6000b800000 */
[----:B------:R-:W1:Y:S01]  /*0360*/  LDCU UR17, c[0x0][0x384] ;  /* 0x00007080ff1177ac */ /* 0x000e620008000800 */
[C---:B------:R-:W-:Y:S02]  /*0370*/  LOP3.LUT R5, R0.reuse, 0x7, RZ, 0xc0, !PT ;  /* 0x0000000700057812 */ /* 0x040fe400078ec0ff */
[--C-:B------:R-:W-:Y:S01]  /*0380*/  SHF.R.U32.HI R2, RZ, 0x3, R0.reuse ;  /* 0x00000003ff027819 */ /* 0x100fe20000011600 */
[----:B------:R-:W-:Y:S01]  /*0390*/  UMOV UR8, UR4 ;  /* 0x0000000400087c82 */ /* 0x000fe20008000000 */
[----:B------:R-:W-:Y:S01]  /*03a0*/  LOP3.LUT R6, R0, 0x7f, RZ, 0xc0, !PT ;  /* 0x0000007f00067812 */ /* 0x000fe200078ec0ff */
[----:B------:R-:W-:Y:S01]  /*03b0*/  UMOV UR9, UR5 ;  /* 0x0000000500097c82 */ /* 0x000fe20008000000 */
[----:B------:R-:W-:Y:S01]  /*03c0*/  SHF.R.U32.HI R3, RZ, 0x7, R0 ;  /* 0x00000007ff037819 */ /* 0x000fe20000011600 */
[----:B------:R-:W-:Y:S01]  /*03d0*/  IMAD R5, R2, UR16, R5 ;  /* 0x0000001002057c24 */ /* 0x000fe2000f8e0205 */
[----:B------:R-:W-:Y:S01]  /*03e0*/  MOV R2, UR16 ;  /* 0x0000001000027c02 */ /* 0x000fe20008000f00 */
[----:B------:R-:W-:Y:S01]  /*03f0*/  UMOV UR4, URZ ;  /* 0x000000ff00047c82 */ /* 0x000fe20008000000 */
[----:B------:R-:W-:-:S02]  /*0400*/  MOV R4, UR16 ;  /* 0x0000001000047c02 */ /* 0x000fc40008000f00 */
[----:B------:R-:W-:Y:S02]  /*0410*/  LEA R7, R2, R5, 0x6 ;  /* 0x0000000502077211 */ /* 0x000fe400078e30ff */
[----:B------:R-:W-:Y:S02]  /*0420*/  MOV R94, RZ ;  /* 0x000000ff005e7202 */ /* 0x000fe40000000f00 */
[----:B------:R-:W-:Y:S01]  /*0430*/  LEA R9, R4, R7, 0x5 ;  /* 0x0000000704097211 */ /* 0x000fe200078e28ff */
[----:B-1----:R-:W-:Y:S01]  /*0440*/  IMAD R6, R3, UR17, R6 ;  /* 0x0000001103067c24 */ /* 0x002fe2000f8e0206 */
[----:B------:R-:W-:Y:S02]  /*0450*/  MOV R3, UR17 ;  /* 0x0000001100037c02 */ /* 0x000fe40008000f00 */
[----:B------:R-:W-:Y:S02]  /*0460*/  MOV R15, UR17 ;  /* 0x00000011000f7c02 */ /* 0x000fe40008000f00 */
[----:B------:R-:W-:-:S04]  /*0470*/  LEA R8, R3, R6, 0x2 ;  /* 0x0000000603087211 */ /* 0x000fc800078e10ff */
[----:B------:R-:W-:-:S07]  /*0480*/  LEA R2, R15, R8, 0x1 ;  /* 0x000000080f027211 */ /* 0x000fce00078e08ff */
.L_x_1:
[----:B------:R-:W-:Y:S01]  /*0490*/  HFMA2 R20, -RZ, RZ, 0, 2.384185791015625e-07 ;  /* 0x00000004ff147431 */ /* 0x000fe200000001ff */
[----:B------:R-:W-:Y:S01]  /*04a0*/  MOV R28, UR16 ;  /* 0x00000010001c7c02 */ /* 0x000fe20008000f00 */
[----:B------:R-:W-:Y:S01]  /*04b0*/  HFMA2 R14, -RZ, RZ, 0, 2.384185791015625e-07 ;  /* 0x00000004ff0e7431 */ /* 0x000fe200000001ff */
[----:B------:R-:W-:Y:S01]  /*04c0*/  MOV R3, UR17 ;  /* 0x0000001100037c02 */ /* 0x000fe20008000f00 */
[----:B------:R-:W-:Y:S01]  /*04d0*/  HFMA2 R25, -RZ, RZ, 0, 2.384185791015625e-07 ;  /* 0x00000004ff197431 */ /* 0x000fe200000001ff */
[----:B------:R-:W-:Y:S02]  /*04e0*/  MOV R29, 0x4 ;  /* 0x00000004001d7802 */ /* 0x000fe40000000f00 */
[----:B------:R-:W-:Y:S01]  /*04f0*/  LEA R28, R28, R5, 0x5 ;  /* 0x000000051c1c7211 */ /* 0x000fe200078e28ff */
[----:B------:R-:W-:Y:S01]  /*0500*/  IMAD.WIDE.U32 R20, R5, R20, UR8 ;  /* 0x0000000805147e25 */ /* 0x000fe2000f8e0014 */
[----:B------:R-:W-:-:S04]  /*0510*/  MOV R26, 0x4 ;  /* 0x00000004001a7802 */ /* 0x000fc80000000f00 */
[----:B0-----:R0:W2:Y:S01]  /*0520*/  LDG.E R19, desc[UR14][R20.64] ;  /* 0x0000000e14137981 */ /* 0x0010a2000c1e1900 */
[----:B------:R-:W-:Y:S01]  /*0530*/  IMAD.WIDE.U32 R14, R7, R14, UR8 ;  /* 0x00000008070e7e25 */ /* 0x000fe2000f8e000e */
[----:B------:R-:W-:Y:S02]  /*0540*/  LEA R24, R3, R6, 0x1 ;  /* 0x0000000603187211 */ /* 0x000fe400078e08ff */
[----:B------:R-:W-:Y:S01]  /*0550*/  MOV R3, 0x4 ;  /* 0x0000000400037802 */ /* 0x000fe20000000f00 */
[----:B------:R-:W-:Y:S01]  /*0560*/  IMAD.WIDE.U32 R28, R28, R29, UR8 ;  /* 0x000000081c1c7e25 */ /* 0x000fe2000f8e001d */
[----:B------:R-:W-:Y:S01]  /*0570*/  MOV R23, 0x4 ;  /* 0x0000000400177802 */ /* 0x000fe20000000f00 */
[----:B------:R1:W3:Y:S02]  /*0580*/  LDG.E R31, desc[UR14][R14.64] ;  /* 0x0000000e0e1f7981 */ /* 0x0002e4000c1e1900 */
[----:B0-----:R-:W-:Y:S02]  /*0590*/  HFMA2 R21, -RZ, RZ, 0, 2.384185791015625e-07 ;  /* 0x00000004ff157431 */ /* 0x001fe400000001ff */
[----:B------:R-:W-:Y:S01]  /*05a0*/  IMAD.WIDE.U32 R26, R9, R26, UR8 ;  /* 0x00000008091a7e25 */ /* 0x000fe2000f8e001a */
[----:B------:R-:W4:Y:S03]  /*05b0*/  LDG.E R29, desc[UR14][R28.64] ;  /* 0x0000000e1c1d7981 */ /* 0x000f26000c1e1900 */
[----:B------:R-:W-:-:S02]  /*05c0*/  IMAD.WIDE R24, R24, R25, UR6 ;  /* 0x0000000618187e25 */ /* 0x000fc4000f8e0219 */
[----:B------:R0:W5:Y:S02]  /*05d0*/  LDG.E R27, desc[UR14][R26.64] ;  /* 0x0000000e1a1b7981 */ /* 0x000164000c1e1900 */
[----:B-1----:R-:W-:Y:S02]  /*05e0*/  IMAD.WIDE R14, R2, R3, UR6 ;  /* 0x00000006020e7e25 */ /* 0x002fe4000f8e0203 */
[----:B------:R-:W5:Y:S02]  /*05f0*/  LDG.E R38, desc[UR14][R24.64] ;  /* 0x0000000e18267981 */ /* 0x000f64000c1e1900 */
[----:B------:R-:W-:Y:S02]  /*0600*/  IMAD.WIDE R22, R6, R23, UR6 ;  /* 0x0000000606167e25 */ /* 0x000fe4000f8e0217 */
[----:B------:R-:W5:Y:S02]  /*0610*/  LDG.E R14, desc[UR14][R14.64] ;  /* 0x0000000e0e0e7981 */ /* 0x000f64000c1e1900 */
[----:B------:R-:W-:-:S02]  /*0620*/  IMAD.WIDE R20, R8, R21, UR6 ;  /* 0x0000000608147e25 */ /* 0x000fc4000f8e0215 */
[----:B------:R-:W5:Y:S04]  /*0630*/  LDG.E R34, desc[UR14][R22.64] ;  /* 0x0000000e16227981 */ /* 0x000f68000c1e1900 */
[----:B------:R-:W5:Y:S01]  /*0640*/  LDG.E R54, desc[UR14][R20.64] ;  /* 0x0000000e14367981 */ /* 0x000f62000c1e1900 */
[----:B------:R-:W1:Y:S01]  /*0650*/  S2UR UR10, SR_CgaCtaId ;  /* 0x00000000000a79c3 */ /* 0x000e620000008800 */
[----:B------:R-:W-:Y:S02]  /*0660*/  UMOV UR5, 0x400 ;  /* 0x0000040000057882 */ /* 0x000fe40000000000 */
[----:B-1----:R-:W-:Y:S02]  /*0670*/  ULEA UR13, UR10, UR5, 0x18 ;  /* 0x000000050a0d7291 */ /* 0x002fe4000f8ec0ff */
[----:B------:R-:W-:-:S04]  /*0680*/  UIADD3 UR5, UPT, UPT, UR5, 0x1000, URZ ;  /* 0x0000100005057890 */ /* 0x000fc8000fffe0ff */
[----:B------:R-:W-:Y:S01]  /*0690*/  ULEA UR5, UR10, UR5, 0x18 ;  /* 0x000000050a057291 */ /* 0x000fe2000f8ec0ff */
[----:B0-----:R-:W-:-:S05]  /*06a0*/  LEA R26, R0, UR13, 0x2 ;  /* 0x0000000d001a7c11 */ /* 0x001fca000f8e10ff */
[C---:B------:R-:W-:Y:S02]  /*06b0*/  LEA R35, R0.reuse, UR5, 0x2 ;  /* 0x0000000500237c11 */ /* 0x040fe4000f8e10ff */
[C---:B------:R-:W-:Y:S02]  /*06c0*/  SHF.L.U32 R4, R0.reuse, 0x4, RZ ;  /* 0x0000000400047819 */ /* 0x040fe400000006ff */
[----:B------:R-:W-:Y:S02]  /*06d0*/  SHF.L.U32 R3, R0, 0x5, RZ ;  /* 0x0000000500037819 */ /* 0x000fe400000006ff */
[----:B------:R-:W-:Y:S02]  /*06e0*/  LOP3.LUT R4, R4, 0x3f00, RZ, 0xc0, !PT ;  /* 0x00003f0004047812 */ /* 0x000fe400078ec0ff */
[----:B------:R-:W-:Y:S01]  /*06f0*/  LOP3.LUT R3, R3, 0x1e0, RZ, 0xc0, !PT ;  /* 0x000001e003037812 */ /* 0x000fe200078ec0ff */
[----:B--2---:R-:W-:Y:S04]  /*0700*/  STS [R26], R19 ;  /* 0x000000131a007388 */ /* 0x004fe80000000800 */
[----:B---3--:R-:W-:Y:S04]  /*0710*/  STS [R26+0x800], R31 ;  /* 0x0008001f1a007388 */ /* 0x008fe80000000800 */
[----:B----4-:R-:W-:Y:S04]  /*0720*/  STS [R26+0x400], R29 ;  /* 0x0004001d1a007388 */ /* 0x010fe80000000800 */
[----:B-----5:R-:W-:Y:S04]  /*0730*/  STS [R26+0xc00], R27 ;  /* 0x000c001b1a007388 */ /* 0x020fe80000000800 */
[----:B------:R-:W-:Y:S04]  /*0740*/  STS [R35+0x400], R38 ;  /* 0x0004002623007388 */ /* 0x000fe80000000800 */
[----:B------:R-:W-:Y:S04]  /*0750*/  STS [R35+0xc00], R14 ;  /* 0x000c000e23007388 */ /* 0x000fe80000000800 */
[----:B------:R-:W-:Y:S04]  /*0760*/  STS [R35], R34 ;  /* 0x0000002223007388 */ /* 0x000fe80000000800 */
[----:B------:R-:W-:Y:S01]  /*0770*/  STS [R35+0x800], R54 ;  /* 0x0008003623007388 */ /* 0x000fe20000000800 */
[----:B------:R-:W-:Y:S06]  /*0780*/  BAR.SYNC.DEFER_BLOCKING 0x0 ;  /* 0x0000000000007b1d */ /* 0x000fec0000010000 */
[----:B------:R-:W-:Y:S04]  /*0790*/  LDS.128 R28, [R4+UR13] ;  /* 0x0000000d041c7984 */ /* 0x000fe80008000c00 */
[----:B------:R-:W0:Y:S04]  /*07a0*/  LDS.128 R20, [R3+UR5] ;  /* 0x0000000503147984 */ /* 0x000e280008000c00 */
[----:B------:R-:W1:Y:S04]  /*07b0*/  LDS.128 R48, [R3+UR5+0x10] ;  /* 0x0000100503307984 */ /* 0x000e680008000c00 */
[----:B------:R-:W2:Y:S04]  /*07c0*/  LDS.128 R24, [R4+UR13+0x20] ;  /* 0x0000200d04187984 */ /* 0x000ea80008000c00 */
[----:B------:R-:W3:Y:S04]  /*07d0*/  LDS.128 R40, [R3+UR5+0x210] ;  /* 0x0002100503287984 */ /* 0x000ee80008000c00 */
[----:B------:R-:W4:Y:S04]  /*07e0*/  LDS.128 R44, [R3+UR5+0x200] ;  /* 0x00020005032c7984 */ /* 0x000f280008000c00 */
[----:B------:R-:W5:Y:S01]  /*07f0*/  LDS.128 R56, [R4+UR13+0x40] ;  /* 0x0000400d04387984 */ /* 0x000f620008000c00 */
[C---:B0-----:R-:W-:Y:S01]  /*0800*/  FFMA R93, R28.reuse, R22, R55 ;  /* 0x000000161c5d7223 */ /* 0x041fe20000000037 */
[C---:B-1----:R-:W-:Y:S01]  /*0810*/  FFMA R14, R28.reuse, R51, R52 ;  /* 0x000000331c0e7223 */ /* 0x042fe20000000034 */
[----:B------:R-:W-:Y:S01]  /*0820*/  FFMA R36, R28, R49, R36 ;  /* 0x000000311c247223 */ /* 0x000fe20000000024 */
[----:B------:R-:W0:Y:S01]  /*0830*/  LDS.128 R52, [R4+UR13+0x60] ;  /* 0x0000600d04347984 */ /* 0x000e220008000c00 */
[----:B--2---:R-:W-:Y:S01]  /*0840*/  FFMA R35, R48, R24, R17 ;  /* 0x0000001830237223 */ /* 0x004fe20000000011 */
[----:B------:R-:W-:Y:S01]  /*0850*/  FFMA R98, R24, R21, R37 ;  /* 0x0000001518627223 */ /* 0x000fe20000000025 */
[----:B---3--:R-:W-:-:S02]  /*0860*/  FFMA R17, R29, R41, R36 ;  /* 0x000000291d117223 */ /* 0x008fc40000000024 */
[----:B------:R-:W1:Y:S01]  /*0870*/  LDS.128 R36, [R4+UR13+0x80] ;  /* 0x0000800d04247984 */ /* 0x000e620008000c00 */
[C---:B------:R-:W-:Y:S01]  /*0880*/  FFMA R13, R28.reuse, R20, R13 ;  /* 0x000000141c0d7223 */ /* 0x040fe2000000000d */
[C---:B------:R-:W-:Y:S01]  /*0890*/  FFMA R10, R28.reuse, R21, R10 ;  /* 0x000000151c0a7223 */ /* 0x040fe2000000000a */
[CC--:B------:R-:W-:Y:S01]  /*08a0*/  FFMA R12, R28.reuse, R23.reuse, R12 ;  /* 0x000000171c0c7223 */ /* 0x0c0fe2000000000c */
[C---:B------:R-:W-:Y:S01]  /*08b0*/  FFMA R19, R28.reuse, R48, R125 ;  /* 0x000000301c137223 */ /* 0x040fe2000000007d */
[----:B------:R-:W-:Y:S01]  /*08c0*/  FFMA R15, R28, R50, R111 ;  /* 0x000000321c0f7223 */ /* 0x000fe2000000006f */
[----:B------:R-:W-:Y:S01]  /*08d0*/  FFMA R11, R20, R24, R11 ;  /* 0x00000018140b7223 */ /* 0x000fe2000000000b */
[C---:B------:R-:W-:Y:S01]  /*08e0*/  FFMA R95, R24.reuse, R22, R121 ;  /* 0x00000016185f7223 */ /* 0x040fe20000000079 */
[C---:B------:R-:W-:Y:S01]  /*08f0*/  FFMA R108, R24.reuse, R23, R108 ;  /* 0x00000017186c7223 */ /* 0x040fe2000000006c */
[C---:B------:R-:W-:Y:S01]  /*0900*/  FFMA R28, R24.reuse, R49, R76 ;  /* 0x00000031181c7223 */ /* 0x040fe2000000004c */
[C---:B------:R-:W-:Y:S01]  /*0910*/  FFMA R111, R24.reuse, R50, R119 ;  /* 0x00000032186f7223 */ /* 0x040fe20000000077 */
[----:B------:R-:W-:Y:S01]  /*0920*/  FFMA R24, R24, R51, R104 ;  /* 0x0000003318187223 */ /* 0x000fe20000000068 */
[C---:B----4-:R-:W-:Y:S01]  /*0930*/  FFMA R119, R44.reuse, R29, R13 ;  /* 0x0000001d2c777223 */ /* 0x050fe2000000000d */
[C---:B------:R-:W-:Y:S01]  /*0940*/  FFMA R105, R29.reuse, R45, R10 ;  /* 0x0000002d1d697223 */ /* 0x040fe2000000000a */
[C---:B------:R-:W-:Y:S01]  /*0950*/  FFMA R81, R29.reuse, R47, R12 ;  /* 0x0000002f1d517223 */ /* 0x040fe2000000000c */
[----:B------:R-:W-:Y:S01]  /*0960*/  FFMA R121, R44, R25, R11 ;  /* 0x000000192c797223 */ /* 0x000fe2000000000b */
[C---:B------:R-:W-:Y:S01]  /*0970*/  FFMA R93, R29.reuse, R46, R93 ;  /* 0x0000002e1d5d7223 */ /* 0x040fe2000000005d */
[----:B------:R-:W-:Y:S01]  /*0980*/  FFMA R19, R40, R29, R19 ;  /* 0x0000001d28137223 */ /* 0x000fe20000000013 */
[C---:B------:R-:W-:Y:S01]  /*0990*/  FFMA R15, R29.reuse, R42, R15 ;  /* 0x0000002a1d0f7223 */ /* 0x040fe2000000000f */
[----:B------:R-:W-:Y:S01]  /*09a0*/  FFMA R14, R29, R43, R14 ;  /* 0x0000002b1d0e7223 */ /* 0x000fe2000000000e */
[-C--:B------:R-:W-:Y:S01]  /*09b0*/  FFMA R98, R45, R25.reuse, R98 ;  /* 0x000000192d627223 */ /* 0x080fe20000000062 */
[-C--:B------:R-:W-:Y:S01]  /*09c0*/  FFMA R95, R46, R25.reuse, R95 ;  /* 0x000000192e5f7223 */ /* 0x080fe2000000005f */
[-C--:B------:R-:W-:Y:S01]  /*09d0*/  FFMA R76, R47, R25.reuse, R108 ;  /* 0x000000192f4c7223 */ /* 0x080fe2000000006c */
[-C--:B------:R-:W-:Y:S01]  /*09e0*/  FFMA R13, R40, R25.reuse, R35 ;  /* 0x00000019280d7223 */ /* 0x080fe20000000023 */
[-C--:B------:R-:W-:Y:S01]  /*09f0*/  FFMA R10, R41, R25.reuse, R28 ;  /* 0x00000019290a7223 */ /* 0x080fe2000000001c */
[-C--:B------:R-:W-:Y:S01]  /*0a00*/  FFMA R11, R42, R25.reuse, R111 ;  /* 0x000000192a0b7223 */ /* 0x080fe2000000006f */
[----:B------:R-:W-:Y:S01]  /*0a10*/  FFMA R12, R43, R25, R24 ;  /* 0x000000192b0c7223 */ /* 0x000fe20000000018 */
[----:B-----5:R-:W-:Y:S01]  /*0a20*/  FFMA R123, R20, R56, R33 ;  /* 0x00000038147b7223 */ /* 0x020fe20000000021 */
[C---:B------:R-:W-:Y:S01]  /*0a30*/  FFMA R24, R56.reuse, R21, R83 ;  /* 0x0000001538187223 */ /* 0x040fe20000000053 */
[C---:B------:R-:W-:Y:S01]  /*0a40*/  FFMA R97, R56.reuse, R22, R97 ;  /* 0x0000001638617223 */ /* 0x040fe20000000061 */
[----:B------:R-:W-:Y:S01]  /*0a50*/  FFMA R18, R56, R23, R18 ;  /* 0x0000001738127223 */ /* 0x000fe20000000012 */
[----:B------:R-:W-:Y:S01]  /*0a60*/  FFMA R29, R48, R56, R107 ;  /* 0x00000038301d7223 */ /* 0x000fe2000000006b */
[C---:B------:R-:W-:Y:S01]  /*0a70*/  FFMA R16, R56.reuse, R49, R16 ;  /* 0x0000003138107223 */ /* 0x040fe20000000010 */
        /* <DEDUP_REMOVED lines=8> */
[-C--:B------:R-:W-:Y:S01]  /*0b00*/  FFMA R25, R42, R57.reuse, R25 ;  /* 0x000000392a197223 */ /* 0x080fe20000000019 */
[----:B------:R-:W-:Y:S01]  /*0b10*/  FFMA R18, R43, R57, R56 ;  /* 0x000000392b127223 */ /* 0x000fe20000000038 */
[----:B0-----:R-:W-:Y:S01]  /*0b20*/  FFMA R125, R20, R52, R61 ;  /* 0x00000034147d7223 */ /* 0x001fe2000000003d */
[C---:B------:R-:W-:Y:S01]  /*0b30*/  FFMA R24, R52.reuse, R21, R63 ;  /* 0x0000001534187223 */ /* 0x040fe2000000003f */
[C---:B------:R-:W-:Y:S01]  /*0b40*/  FFMA R73, R52.reuse, R22, R73 ;  /* 0x0000001634497223 */ /* 0x040fe20000000049 */
[----:B------:R-:W-:Y:S01]  /*0b50*/  FFMA R28, R52, R23, R60 ;  /* 0x00000017341c7223 */ /* 0x000fe2000000003c */
[----:B------:R-:W-:Y:S01]  /*0b60*/  FFMA R57, R48, R52, R85 ;  /* 0x0000003430397223 */ /* 0x000fe20000000055 */
[C---:B------:R-:W-:Y:S01]  /*0b70*/  FFMA R56, R52.reuse, R49, R62 ;  /* 0x0000003134387223 */ /* 0x040fe2000000003e */
[C---:B------:R-:W-:Y:S01]  /*0b80*/  FFMA R111, R52.reuse, R50, R99 ;  /* 0x00000032346f7223 */ /* 0x040fe20000000063 */
[----:B------:R-:W0:Y:S01]  /*0b90*/  LDS.128 R32, [R4+UR13+0xa0] ;  /* 0x0000a00d04207984 */ /* 0x000e220008000c00 */
        /* <DEDUP_REMOVED lines=9> */
[----:B-1----:R-:W-:Y:S01]  /*0c30*/  FFMA R53, R20, R36, R65 ;  /* 0x0000002414357223 */ /* 0x002fe20000000041 */
[C---:B------:R-:W-:Y:S01]  /*0c40*/  FFMA R52, R36.reuse, R21, R67 ;  /* 0x0000001524347223 */ /* 0x040fe20000000043 */
[C---:B------:R-:W-:Y:S01]  /*0c50*/  FFMA R56, R36.reuse, R23, R64 ;  /* 0x0000001724387223 */ /* 0x040fe20000000040 */
[C---:B------:R-:W-:Y:S01]  /*0c60*/  FFMA R104, R36.reuse, R49, R66 ;  /* 0x0000003124687223 */ /* 0x040fe20000000042 */
[----:B------:R-:W1:Y:S04]  /*0c70*/  LDS.128 R60, [R4+UR13+0xc0] ;  /* 0x0000c00d043c7984 */ /* 0x000e680008000c00 */
[----:B------:R-:W2:Y:S01]  /*0c80*/  LDS.128 R64, [R4+UR13+0xe0] ;  /* 0x0000e00d04407984 */ /* 0x000ea20008000c00 */
[----:B------:R-:W-:Y:S01]  /*0c90*/  FFMA R75, R36, R22, R75 ;  /* 0x00000016244b7223 */ /* 0x000fe2000000004b */
        /* <DEDUP_REMOVED lines=11> */
[C---:B0-----:R-:W-:Y:S01]  /*0d50*/  FFMA R77, R32.reuse, R22, R77 ;  /* 0x00000016204d7223 */ /* 0x041fe2000000004d */
[----:B------:R-:W-:Y:S01]  /*0d60*/  FFMA R56, R32, R23, R68 ;  /* 0x0000001720387223 */ /* 0x000fe20000000044 */
[-C--:B------:R-:W-:Y:S01]  /*0d70*/  FFMA R69, R20, R32.reuse, R69 ;  /* 0x0000002014457223 */ /* 0x080fe20000000045 */
        /* <DEDUP_REMOVED lines=14> */
[----:B------:R-:W-:Y:S01]  /*0e60*/  FFMA R79, R60, R22, R79 ;  /* 0x000000163c4f7223 */ /* 0x000fe2000000004f */
[----:B--2---:R-:W-:Y:S01]  /*0e70*/  FFMA R113, R20, R64, R113 ;  /* 0x0000004014717223 */ /* 0x004fe20000000071 */
        /* <DEDUP_REMOVED lines=10> */
[----:B------:R-:W0:Y:S01]  /*0f20*/  LDS.128 R68, [R3+UR5+0x400] ;  /* 0x0004000503447984 */ /* 0x000e220008000c00 */
[-C--:B------:R-:W-:Y:S01]  /*0f30*/  FFMA R104, R45, R61.reuse, R104 ;  /* 0x0000003d2d687223 */ /* 0x080fe20000000068 */
[-C--:B------:R-:W-:Y:S01]  /*0f40*/  FFMA R33, R40, R61.reuse, R90 ;  /* 0x0000003d28217223 */ /* 0x080fe2000000005a */
[-C--:B------:R-:W-:Y:S01]  /*0f50*/  FFMA R60, R41, R61.reuse, R88 ;  /* 0x0000003d293c7223 */ /* 0x080fe20000000058 */
[-C--:B------:R-:W-:Y:S01]  /*0f60*/  FFMA R79, R42, R61.reuse, R86 ;  /* 0x0000003d2a4f7223 */ /* 0x080fe20000000056 */
[----:B------:R-:W-:Y:S01]  /*0f70*/  FFMA R72, R43, R61, R92 ;  /* 0x0000003d2b487223 */ /* 0x000fe2000000005c */
[C---:B------:R-:W-:Y:S01]  /*0f80*/  FFMA R117, R64.reuse, R22, R117 ;  /* 0x0000001640757223 */ /* 0x040fe20000000075 */
[----:B------:R-:W-:Y:S01]  /*0f90*/  FFMA R74, R64, R23, R74 ;  /* 0x00000017404a7223 */ /* 0x000fe2000000004a */
[----:B------:R-:W-:Y:S01]  /*0fa0*/  FFMA R116, R45, R65, R20 ;  /* 0x000000412d747223 */ /* 0x000fe20000000014 */
[----:B------:R-:W-:Y:S01]  /*0fb0*/  FFMA R61, R48, R64, R80 ;  /* 0x00000040303d7223 */ /* 0x000fe20000000050 */
[C---:B------:R-:W-:Y:S01]  /*0fc0*/  FFMA R82, R64.reuse, R49, R82 ;  /* 0x0000003140527223 */ /* 0x040fe20000000052 */
[----:B------:R-:W1:Y:S01]  /*0fd0*/  LDS.128 R20, [R3+UR5+0x410] ;  /* 0x0004100503147984 */ /* 0x000e620008000c00 */
[C---:B------:R-:W-:Y:S01]  /*0fe0*/  FFMA R49, R64.reuse, R50, R84 ;  /* 0x0000003240317223 */ /* 0x040fe20000000054 */
[----:B------:R-:W-:Y:S01]  /*0ff0*/  FFMA R80, R64, R51, R94 ;  /* 0x0000003340507223 */ /* 0x000fe2000000005e */
[-C--:B------:R-:W-:Y:S01]  /*1000*/  FFMA R115, R44, R65.reuse, R113 ;  /* 0x000000412c737223 */ /* 0x080fe20000000071 */
[-C--:B------:R-:W-:Y:S01]  /*1010*/  FFMA R51, R47, R65.reuse, R74 ;  /* 0x000000412f337223 */ /* 0x080fe2000000004a */
[-C--:B------:R-:W-:Y:S01]  /*1020*/  FFMA R45, R40, R65.reuse, R61 ;  /* 0x00000041282d7223 */ /* 0x080fe2000000003d */
[-C--:B------:R-:W-:Y:S01]  /*1030*/  FFMA R44, R41, R65.reuse, R82 ;  /* 0x00000041292c7223 */ /* 0x080fe20000000052 */
[-C--:B------:R-:W-:Y:S01]  /*1040*/  FFMA R47, R42, R65.reuse, R49 ;  /* 0x000000412a2f7223 */ /* 0x080fe20000000031 */
[----:B------:R-:W-:-:S02]  /*1050*/  FFMA R80, R43, R65, R80 ;  /* 0x000000412b507223 */ /* 0x000fc40000000050 */
[----:B------:R-:W2:Y:S01]  /*1060*/  LDS.128 R40, [R3+UR5+0x600] ;  /* 0x0006000503287984 */ /* 0x000ea20008000c00 */
[----:B------:R-:W-:Y:S01]  /*1070*/  FFMA R113, R46, R65, R117 ;  /* 0x000000412e717223 */ /* 0x000fe20000000075 */
[C---:B0-----:R-:W-:Y:S01]  /*1080*/  FFMA R82, R68.reuse, R62, R78 ;  /* 0x0000003e44527223 */ /* 0x041fe2000000004e */
[C---:B------:R-:W-:Y:S01]  /*1090*/  FFMA R50, R71.reuse, R26, R76 ;  /* 0x0000001a47327223 */ /* 0x040fe2000000004c */
[C---:B------:R-:W-:Y:S01]  /*10a0*/  FFMA R88, R68.reuse, R38, R100 ;  /* 0x0000002644587223 */ /* 0x040fe20000000064 */
[----:B------:R-:W-:Y:S01]  /*10b0*/  FFMA R76, R71, R66, R51 ;  /* 0x00000042474c7223 */ /* 0x000fe20000000033 */
[C---:B------:R-:W-:Y:S01]  /*10c0*/  FFMA R49, R68.reuse, R30, R119 ;  /* 0x0000001e44317223 */ /* 0x040fe20000000077 */
[-C--:B------:R-:W-:Y:S01]  /*10d0*/  FFMA R92, R68, R26.reuse, R121 ;  /* 0x0000001a445c7223 */ /* 0x080fe20000000079 */
[C---:B------:R-:W-:Y:S01]  /*10e0*/  FFMA R100, R30.reuse, R69, R105 ;  /* 0x000000451e647223 */ /* 0x040fe20000000069 */
[----:B------:R-:W-:Y:S01]  /*10f0*/  FFMA R98, R69, R26, R98 ;  /* 0x0000001a45627223 */ /* 0x000fe20000000062 */
[----:B------:R-:W-:Y:S01]  /*1100*/  FFMA R114, R30, R70, R93 ;  /* 0x000000461e727223 */ /* 0x000fe2000000005d */
[----:B------:R-:W-:Y:S01]  /*1110*/  FFMA R61, R70, R26, R95 ;  /* 0x0000001a463d7223 */ /* 0x000fe2000000005f */
[C---:B------:R-:W-:Y:S01]  /*1120*/  FFMA R74, R30.reuse, R71, R81 ;  /* 0x000000471e4a7223 */ /* 0x040fe20000000051 */
[----:B-1----:R-:W-:Y:S01]  /*1130*/  FFMA R78, R30, R21, R17 ;  /* 0x000000151e4e7223 */ /* 0x002fe20000000011 */
[----:B------:R-:W-:Y:S01]  /*1140*/  FFMA R19, R20, R30, R19 ;  /* 0x0000001e14137223 */ /* 0x000fe20000000013 */
[----:B------:R-:W-:Y:S01]  /*1150*/  FFMA R17, R30, R22, R15 ;  /* 0x000000161e117223 */ /* 0x000fe2000000000f */
[-C--:B------:R-:W-:Y:S01]  /*1160*/  FFMA R51, R20, R26.reuse, R13 ;  /* 0x0000001a14337223 */ /* 0x080fe2000000000d */
[-C--:B------:R-:W-:Y:S01]  /*1170*/  FFMA R10, R21, R26.reuse, R10 ;  /* 0x0000001a150a7223 */ /* 0x080fe2000000000a */
[----:B------:R-:W-:Y:S01]  /*1180*/  FFMA R11, R22, R26, R11 ;  /* 0x0000001a160b7223 */ /* 0x000fe2000000000b */
[C---:B------:R-:W-:Y:S01]  /*1190*/  FFMA R86, R68.reuse, R58, R123 ;  /* 0x0000003a44567223 */ /* 0x040fe2000000007b */
[C---:B------:R-:W-:Y:S01]  /*11a0*/  FFMA R90, R68.reuse, R54, R125 ;  /* 0x00000036445a7223 */ /* 0x040fe2000000007d */
[C---:B------:R-:W-:Y:S01]  /*11b0*/  FFMA R84, R68.reuse, R34, R96 ;  /* 0x0000002244547223 */ /* 0x040fe20000000060 */
[----:B------:R-:W-:Y:S01]  /*11c0*/  FFMA R102, R68, R66, R115 ;  /* 0x0000004244667223 */ /* 0x000fe20000000073 */
[C---:B------:R-:W-:Y:S01]  /*11d0*/  FFMA R112, R70.reuse, R58, R97 ;  /* 0x0000003a46707223 */ /* 0x040fe20000000061 */
[C---:B------:R-:W-:Y:S01]  /*11e0*/  FFMA R110, R70.reuse, R54, R99 ;  /* 0x00000036466e7223 */ /* 0x040fe20000000063 */
[C---:B------:R-:W-:Y:S01]  /*11f0*/  FFMA R122, R70.reuse, R38, R101 ;  /* 0x00000026467a7223 */ /* 0x040fe20000000065 */
[C---:B------:R-:W-:Y:S01]  /*1200*/  FFMA R120, R70.reuse, R34, R103 ;  /* 0x0000002246787223 */ /* 0x040fe20000000067 */
[C---:B------:R-:W-:Y:S01]  /*1210*/  FFMA R118, R70.reuse, R62, R118 ;  /* 0x0000003e46767223 */ /* 0x040fe20000000076 */
[----:B------:R-:W-:Y:S01]  /*1220*/  FFMA R124, R70, R66, R113 ;  /* 0x00000042467c7223 */ /* 0x000fe20000000071 */
[----:B------:R-:W-:Y:S01]  /*1230*/  FFMA R30, R30, R23, R14 ;  /* 0x000000171e1e7223 */ /* 0x000fe2000000000e */
[----:B------:R-:W-:Y:S01]  /*1240*/  FFMA R26, R23, R26, R12 ;  /* 0x0000001a171a7223 */ /* 0x000fe2000000000c */
[C---:B------:R-:W-:Y:S01]  /*1250*/  FFMA R96, R69.reuse, R58, R107 ;  /* 0x0000003a45607223 */ /* 0x040fe2000000006b */
[C---:B------:R-:W-:Y:S01]  /*1260*/  FFMA R94, R69.reuse, R54, R109 ;  /* 0x00000036455e7223 */ /* 0x040fe2000000006d */
        /* <DEDUP_REMOVED lines=8> */
[----:B------:R-:W-:Y:S01]  /*12f0*/  FFMA R64, R71, R62, R91 ;  /* 0x0000003e47407223 */ /* 0x000fe2000000005b */
[----:B------:R-:W0:Y:S01]  /*1300*/  LDS.128 R12, [R3+UR5+0x610] ;  /* 0x00061005030c7984 */ /* 0x000e220008000c00 */
[-C--:B------:R-:W-:Y:S01]  /*1310*/  FFMA R37, R20, R34.reuse, R37 ;  /* 0x0000002214257223 */ /* 0x080fe20000000025 */
[-C--:B------:R-:W-:Y:S01]  /*1320*/  FFMA R32, R21, R34.reuse, R32 ;  /* 0x0000002215207223 */ /* 0x080fe20000000020 */
[-C--:B------:R-:W-:Y:S01]  /*1330*/  FFMA R77, R22, R34.reuse, R77 ;  /* 0x00000022164d7223 */ /* 0x080fe2000000004d */
[----:B------:R-:W-:Y:S01]  /*1340*/  FFMA R56, R23, R34, R56 ;  /* 0x0000002217387223 */ /* 0x000fe20000000038 */
[-C--:B------:R-:W-:Y:S01]  /*1350*/  FFMA R57, R20, R54.reuse, R57 ;  /* 0x0000003614397223 */ /* 0x080fe20000000039 */
[-C--:B------:R-:W-:Y:S01]  /*1360*/  FFMA R24, R21, R54.reuse, R24 ;  /* 0x0000003615187223 */ /* 0x080fe20000000018 */
[-C--:B------:R-:W-:Y:S01]  /*1370*/  FFMA R73, R22, R54.reuse, R73 ;  /* 0x0000003616497223 */ /* 0x080fe20000000049 */
[----:B------:R-:W-:Y:S01]  /*1380*/  FFMA R28, R23, R54, R28 ;  /* 0x00000036171c7223 */ /* 0x000fe2000000001c */
[-C--:B------:R-:W-:Y:S01]  /*1390*/  FFMA R65, R20, R66.reuse, R45 ;  /* 0x0000004214417223 */ /* 0x080fe2000000002d */
[CC--:B------:R-:W-:Y:S01]  /*13a0*/  FFMA R34, R21.reuse, R66.reuse, R44 ;  /* 0x0000004215227223 */ /* 0x0c0fe2000000002c */
[----:B------:R-:W-:Y:S01]  /*13b0*/  FFMA R69, R22, R66, R47 ;  /* 0x0000004216457223 */ /* 0x000fe2000000002f */
[----:B--2---:R-:W-:Y:S01]  /*13c0*/  FFMA R121, R42, R27, R61 ;  /* 0x0000001b2a797223 */ /* 0x004fe2000000003d */
        /* <DEDUP_REMOVED lines=9> */
[-C--:B------:R-:W-:Y:S01]  /*1460*/  FFMA R60, R21, R62.reuse, R60 ;  /* 0x0000003e153c7223 */ /* 0x080fe2000000003c */
[-C--:B------:R-:W-:Y:S01]  /*1470*/  FFMA R79, R22, R62.reuse, R79 ;  /* 0x0000003e164f7223 */ /* 0x080fe2000000004f */
[C---:B------:R-:W-:Y:S01]  /*1480*/  FFMA R72, R23.reuse, R62, R72 ;  /* 0x0000003e17487223 */ /* 0x040fe20000000048 */
[----:B------:R-:W-:Y:S01]  /*1490*/  FFMA R66, R23, R66, R80 ;  /* 0x0000004217427223 */ /* 0x000fe20000000050 */
[C---:B------:R-:W-:Y:S01]  /*14a0*/  FFMA R49, R40.reuse, R31, R49 ;  /* 0x0000001f28317223 */ /* 0x040fe20000000031 */
[C---:B------:R-:W-:Y:S01]  /*14b0*/  FFMA R71, R40.reuse, R27, R92 ;  /* 0x0000001b28477223 */ /* 0x040fe2000000005c */
[C---:B------:R-:W-:Y:S01]  /*14c0*/  FFMA R85, R40.reuse, R59, R86 ;  /* 0x0000003b28557223 */ /* 0x040fe20000000056 */
[C---:B------:R-:W-:Y:S01]  /*14d0*/  FFMA R87, R40.reuse, R55, R90 ;  /* 0x0000003728577223 */ /* 0x040fe2000000005a */
[C---:B------:R-:W-:Y:S01]  /*14e0*/  FFMA R89, R40.reuse, R39, R88 ;  /* 0x0000002728597223 */ /* 0x040fe20000000058 */
[C---:B------:R-:W-:Y:S01]  /*14f0*/  FFMA R91, R40.reuse, R35, R84 ;  /* 0x00000023285b7223 */ /* 0x040fe20000000054 */
[C---:B------:R-:W-:Y:S01]  /*1500*/  FFMA R93, R40.reuse, R63, R82 ;  /* 0x0000003f285d7223 */ /* 0x040fe20000000052 */
[----:B------:R-:W-:Y:S01]  /*1510*/  FFMA R95, R40, R67, R102 ;  /* 0x00000043285f7223 */ /* 0x000fe20000000066 */
[----:B------:R-:W-:Y:S01]  /*1520*/  FFMA R100, R31, R41, R100 ;  /* 0x000000291f647223 */ /* 0x000fe20000000064 */
[C---:B------:R-:W-:Y:S01]  /*1530*/  FFMA R97, R41.reuse, R27, R98 ;  /* 0x0000001b29617223 */ /* 0x040fe20000000062 */
        /* <DEDUP_REMOVED lines=21> */
[----:B------:R-:W-:Y:S04]  /*1690*/  LDS.128 R20, [R4+UR13+0x10] ;  /* 0x0000100d04147984 */ /* 0x000fe80008000c00 */
[----:B------:R-:W1:Y:S01]  /*16a0*/  LDS.128 R40, [R3+UR5+0x810] ;  /* 0x0008100503287984 */ /* 0x000e620008000c00 */
[----:B0-----:R-:W-:Y:S01]  /*16b0*/  FFMA R125, R12, R31, R19 ;  /* 0x0000001f0c7d7223 */ /* 0x001fe20000000013 */
[----:B------:R-:W-:-:S02]  /*16c0*/  FFMA R38, R31, R14, R17 ;  /* 0x0000000e1f267223 */ /* 0x000fc40000000011 */
[----:B------:R-:W0:Y:S01]  /*16d0*/  LDS.128 R80, [R3+UR5+0x800] ;  /* 0x0008000503507984 */ /* 0x000e220008000c00 */
[-C--:B------:R-:W-:Y:S01]  /*16e0*/  FFMA R62, R13, R59.reuse, R16 ;  /* 0x0000003b0d3e7223 */ /* 0x080fe20000000010 */
[----:B------:R-:W-:Y:S02]  /*16f0*/  FFMA R92, R15, R59, R18 ;  /* 0x0000003b0f5c7223 */ /* 0x000fe40000000012 */
[----:B------:R-:W2:Y:S01]  /*1700*/  LDS.128 R44, [R4+UR13+0x30] ;  /* 0x0000300d042c7984 */ /* 0x000ea20008000c00 */
[-C--:B------:R-:W-:Y:S01]  /*1710*/  FFMA R51, R12, R27.reuse, R51 ;  /* 0x0000001b0c337223 */ /* 0x080fe20000000033 */
[-C--:B------:R-:W-:Y:S02]  /*1720*/  FFMA R10, R13, R27.reuse, R10 ;  /* 0x0000001b0d0a7223 */ /* 0x080fe4000000000a */
[----:B------:R-:W3:Y:S01]  /*1730*/  LDS.128 R16, [R4+UR13+0x50] ;  /* 0x0000500d04107984 */ /* 0x000ee20008000c00 */
[CC--:B------:R-:W-:Y:S01]  /*1740*/  FFMA R58, R14.reuse, R27.reuse, R11 ;  /* 0x0000001b0e3a7223 */ /* 0x0c0fe2000000000b */
[----:B------:R-:W-:Y:S01]  /*1750*/  FFMA R90, R15, R27, R26 ;  /* 0x0000001b0f5a7223 */ /* 0x000fe2000000001a */
[----:B------:R-:W-:Y:S01]  /*1760*/  FFMA R88, R14, R59, R25 ;  /* 0x0000003b0e587223 */ /* 0x000fe20000000019 */
[----:B------:R-:W-:Y:S01]  /*1770*/  FFMA R86, R13, R55, R24 ;  /* 0x000000370d567223 */ /* 0x000fe20000000018 */
[C---:B------:R-:W-:Y:S01]  /*1780*/  FFMA R78, R31.reuse, R13, R78 ;  /* 0x0000000d1f4e7223 */ /* 0x040fe2000000004e */
[----:B------:R-:W-:Y:S01]  /*1790*/  FFMA R84, R31, R15, R30 ;  /* 0x0000000f1f547223 */ /* 0x000fe2000000001e */
[C---:B------:R-:W-:Y:S01]  /*17a0*/  FFMA R11, R12.reuse, R59, R29 ;  /* 0x0000003b0c0b7223 */ /* 0x040fe2000000001d */
[-C--:B------:R-:W-:Y:S01]  /*17b0*/  FFMA R57, R12, R55.reuse, R57 ;  /* 0x000000370c397223 */ /* 0x080fe20000000039 */
[-C--:B------:R-:W-:Y:S01]  /*17c0*/  FFMA R73, R14, R55.reuse, R73 ;  /* 0x000000370e497223 */ /* 0x080fe20000000049 */
[----:B------:R-:W-:Y:S01]  /*17d0*/  FFMA R94, R15, R55, R28 ;  /* 0x000000370f5e7223 */ /* 0x000fe2000000001c */
[----:B------:R-:W4:Y:S01]  /*17e0*/  LDS.128 R24, [R4+UR13+0x70] ;  /* 0x0000700d04187984 */ /* 0x000f220008000c00 */
        /* <DEDUP_REMOVED lines=16> */
[----:B------:R-:W5:Y:S01]  /*18f0*/  LDS.128 R28, [R4+UR13+0x90] ;  /* 0x0000900d041c7984 */ /* 0x000f620008000c00 */
[----:B-1----:R-:W-:-:S03]  /*1900*/  FFMA R67, R20, R42, R38 ;  /* 0x0000002a14437223 */ /* 0x002fc60000000026 */
[----:B------:R-:W1:Y:S04]  /*1910*/  LDS.128 R12, [R4+UR13+0xb0] ;  /* 0x0000b00d040c7984 */ /* 0x000e680008000c00 */
[----:B------:R-:W1:Y:S04]  /*1920*/  LDS.128 R32, [R4+UR13+0xd0] ;  /* 0x0000d00d04207984 */ /* 0x000e680008000c00 */
[----:B------:R4:W1:Y:S01]  /*1930*/  LDS.128 R36, [R4+UR13+0xf0] ;  /* 0x0000f00d04247984 */ /* 0x0008620008000c00 */
[C---:B0-----:R-:W-:Y:S01]  /*1940*/  FFMA R63, R20.reuse, R80, R49 ;  /* 0x00000050143f7223 */ /* 0x041fe20000000031 */
[C---:B------:R-:W-:Y:S01]  /*1950*/  FFMA R100, R20.reuse, R81, R100 ;  /* 0x0000005114647223 */ /* 0x040fe20000000064 */
[C---:B------:R-:W-:Y:S01]  /*1960*/  FFMA R104, R20.reuse, R82, R123 ;  /* 0x0000005214687223 */ /* 0x040fe2000000007b */
[C---:B------:R-:W-:Y:S01]  /*1970*/  FFMA R74, R20.reuse, R83, R74 ;  /* 0x00000053144a7223 */ /* 0x040fe2000000004a */
[C---:B------:R-:W-:Y:S01]  /*1980*/  FFMA R125, R20.reuse, R40, R125 ;  /* 0x00000028147d7223 */ /* 0x040fe2000000007d */
[C---:B------:R-:W-:Y:S01]  /*1990*/  FFMA R78, R20.reuse, R41, R78 ;  /* 0x00000029144e7223 */ /* 0x040fe2000000004e */
[----:B------:R-:W-:Y:S01]  /*19a0*/  FFMA R84, R20, R43, R84 ;  /* 0x0000002b14547223 */ /* 0x000fe20000000054 */
[----:B--2---:R-:W-:Y:S01]  /*19b0*/  FFMA R20, R80, R44, R71 ;  /* 0x0000002c50147223 */ /* 0x004fe20000000047 */
[C---:B------:R-:W-:Y:S01]  /*19c0*/  FFMA R106, R44.reuse, R81, R97 ;  /* 0x000000512c6a7223 */ /* 0x040fe20000000061 */
[C---:B------:R-:W-:Y:S01]  /*19d0*/  FFMA R121, R44.reuse, R82, R121 ;  /* 0x000000522c797223 */ /* 0x040fe20000000079 */
[----:B------:R-:W-:Y:S01]  /*19e0*/  FFMA R108, R44, R83, R50 ;  /* 0x000000532c6c7223 */ /* 0x000fe20000000032 */
[----:B------:R-:W-:Y:S01]  /*19f0*/  FFMA R71, R40, R44, R51 ;  /* 0x0000002c28477223 */ /* 0x000fe20000000033 */
[C---:B------:R-:W-:Y:S01]  /*1a00*/  FFMA R10, R44.reuse, R41, R10 ;  /* 0x000000292c0a7223 */ /* 0x040fe2000000000a */
[C---:B------:R-:W-:Y:S01]  /*1a10*/  FFMA R97, R44.reuse, R42, R58 ;  /* 0x0000002a2c617223 */ /* 0x040fe2000000003a */
[----:B------:R-:W-:Y:S01]  /*1a20*/  FFMA R90, R44, R43, R90 ;  /* 0x0000002b2c5a7223 */ /* 0x000fe2000000005a */
[----:B---3--:R-:W-:Y:S01]  /*1a30*/  FFMA R44, R16, R83, R48 ;  /* 0x00000053102c7223 */ /* 0x008fe20000000030 */
[----:B------:R-:W-:Y:S01]  /*1a40*/  FFMA R58, R80, R16, R85 ;  /* 0x00000010503a7223 */ /* 0x000fe20000000055 */
[----:B------:R-:W0:Y:S01]  /*1a50*/  LDS.128 R48, [R3+UR5+0xa00] ;  /* 0x000a000503307984 */ /* 0x000e220008000c00 */
[C---:B------:R-:W-:Y:S01]  /*1a60*/  FFMA R110, R16.reuse, R81, R99 ;  /* 0x00000051106e7223 */ /* 0x040fe20000000063 */
[----:B------:R-:W-:Y:S01]  /*1a70*/  FFMA R112, R16, R82, R117 ;  /* 0x0000005210707223 */ /* 0x000fe20000000075 */
[----:B------:R-:W-:Y:S01]  /*1a80*/  FFMA R11, R40, R16, R11 ;  /* 0x00000010280b7223 */ /* 0x000fe2000000000b */
[C---:B------:R-:W-:Y:S01]  /*1a90*/  FFMA R62, R16.reuse, R41, R62 ;  /* 0x00000029103e7223 */ /* 0x040fe2000000003e */
[C---:B------:R-:W-:Y:S01]  /*1aa0*/  FFMA R85, R16.reuse, R42, R88 ;  /* 0x0000002a10557223 */ /* 0x040fe20000000058 */
[----:B------:R-:W-:Y:S01]  /*1ab0*/  FFMA R92, R16, R43, R92 ;  /* 0x0000002b105c7223 */ /* 0x000fe2000000005c */
[----:B----4-:R-:W-:Y:S01]  /*1ac0*/  FFMA R16, R80, R24, R87 ;  /* 0x0000001850107223 */ /* 0x010fe20000000057 */
[C---:B------:R-:W-:Y:S01]  /*1ad0*/  FFMA R88, R24.reuse, R81, R101 ;  /* 0x0000005118587223 */ /* 0x040fe20000000065 */
[C---:B------:R-:W-:Y:S01]  /*1ae0*/  FFMA R114, R24.reuse, R82, R61 ;  /* 0x0000005218727223 */ /* 0x040fe2000000003d */
[----:B------:R-:W-:Y:S01]  /*1af0*/  FFMA R4, R24, R83, R54 ;  /* 0x0000005318047223 */ /* 0x000fe20000000036 */
[----:B------:R-:W-:Y:S01]  /*1b00*/  FFMA R57, R40, R24, R57 ;  /* 0x0000001828397223 */ /* 0x000fe20000000039 */
[C---:B------:R-:W-:Y:S01]  /*1b10*/  FFMA R86, R24.reuse, R41, R86 ;  /* 0x0000002918567223 */ /* 0x040fe20000000056 */
[C---:B------:R-:W-:Y:S01]  /*1b20*/  FFMA R73, R24.reuse, R42, R73 ;  /* 0x0000002a18497223 */ /* 0x040fe20000000049 */
        /* <DEDUP_REMOVED lines=9> */
[----:B-1----:R-:W-:Y:S01]  /*1bc0*/  FFMA R87, R40, R12, R55 ;  /* 0x0000000c28577223 */ /* 0x002fe20000000037 */
[C---:B------:R-:W-:Y:S01]  /*1bd0*/  FFMA R98, R12.reuse, R41, R98 ;  /* 0x000000290c627223 */ /* 0x040fe20000000062 */
[C---:B------:R-:W-:Y:S01]  /*1be0*/  FFMA R77, R12.reuse, R42, R77 ;  /* 0x0000002a0c4d7223 */ /* 0x040fe2000000004d */
[----:B------:R-:W-:Y:S01]  /*1bf0*/  FFMA R56, R12, R43, R56 ;  /* 0x0000002b0c387223 */ /* 0x000fe20000000038 */
[----:B------:R-:W-:Y:S01]  /*1c00*/  FFMA R59, R40, R32, R59 ;  /* 0x00000020283b7223 */ /* 0x000fe2000000003b */
[C---:B------:R-:W-:Y:S01]  /*1c10*/  FFMA R60, R32.reuse, R41, R60 ;  /* 0x00000029203c7223 */ /* 0x040fe2000000003c */
[C---:B------:R-:W-:Y:S01]  /*1c20*/  FFMA R79, R32.reuse, R42, R79 ;  /* 0x0000002a204f7223 */ /* 0x040fe2000000004f */
[----:B------:R-:W-:Y:S01]  /*1c30*/  FFMA R72, R32, R43, R72 ;  /* 0x0000002b20487223 */ /* 0x000fe20000000048 */
[----:B------:R-:W-:Y:S01]  /*1c40*/  FFMA R65, R40, R36, R65 ;  /* 0x0000002428417223 */ /* 0x000fe20000000041 */
[C---:B------:R-:W-:Y:S01]  /*1c50*/  FFMA R102, R36.reuse, R41, R102 ;  /* 0x0000002924667223 */ /* 0x040fe20000000066 */
[C---:B------:R-:W-:Y:S01]  /*1c60*/  FFMA R69, R36.reuse, R42, R69 ;  /* 0x0000002a24457223 */ /* 0x040fe20000000045 */
[----:B------:R-:W-:Y:S01]  /*1c70*/  FFMA R66, R36, R43, R66 ;  /* 0x0000002b24427223 */ /* 0x000fe20000000042 */
[----:B------:R-:W-:Y:S04]  /*1c80*/  LDS.128 R52, [R3+UR5+0xa10] ;  /* 0x000a100503347984 */ /* 0x000fe80008000c00 */
[----:B------:R-:W1:Y:S01]  /*1c90*/  LDS.128 R40, [R3+UR5+0xc00] ;  /* 0x000c000503287984 */ /* 0x000e620008000c00 */
[----:B------:R-:W-:Y:S01]  /*1ca0*/  FFMA R124, R80, R12, R91 ;  /* 0x0000000c507c7223 */ /* 0x000fe2000000005b */
[C---:B------:R-:W-:Y:S01]  /*1cb0*/  FFMA R122, R12.reuse, R81, R105 ;  /* 0x000000510c7a7223 */ /* 0x040fe20000000069 */
[C---:B------:R-:W-:Y:S01]  /*1cc0*/  FFMA R118, R12.reuse, R82, R113 ;  /* 0x000000520c767223 */ /* 0x040fe20000000071 */
[----:B------:R-:W-:Y:S01]  /*1cd0*/  FFMA R68, R12, R83, R68 ;  /* 0x000000530c447223 */ /* 0x000fe20000000044 */
[----:B------:R-:W-:Y:S01]  /*1ce0*/  FFMA R93, R80, R32, R93 ;  /* 0x00000020505d7223 */ /* 0x000fe2000000005d */
[C---:B------:R-:W-:Y:S01]  /*1cf0*/  FFMA R111, R32.reuse, R81, R107 ;  /* 0x00000051206f7223 */ /* 0x040fe2000000006b */
[CC--:B------:R-:W-:Y:S01]  /*1d00*/  FFMA R12, R32.reuse, R82.reuse, R115 ;  /* 0x00000052200c7223 */ /* 0x0c0fe20000000073 */
[----:B------:R-:W-:Y:S01]  /*1d10*/  FFMA R64, R32, R83, R64 ;  /* 0x0000005320407223 */ /* 0x000fe20000000040 */
[C---:B------:R-:W-:Y:S01]  /*1d20*/  FFMA R32, R36.reuse, R81, R109 ;  /* 0x0000005124207223 */ /* 0x040fe2000000006d */
[----:B------:R-:W-:Y:S01]  /*1d30*/  FFMA R82, R36, R82, R119 ;  /* 0x0000005224527223 */ /* 0x000fe20000000077 */
[----:B------:R-:W-:Y:S01]  /*1d40*/  FFMA R80, R80, R36, R95 ;  /* 0x0000002450507223 */ /* 0x000fe2000000005f */
[----:B0-----:R-:W-:Y:S01]  /*1d50*/  FFMA R105, R21, R49, R100 ;  /* 0x0000003115697223 */ /* 0x001fe20000000064 */
        /* <DEDUP_REMOVED lines=14> */
[-C--:B------:R-:W-:Y:S01]  /*1e40*/  FFMA R49, R49, R37.reuse, R32 ;  /* 0x0000002531317223 */ /* 0x080fe20000000020 */
[----:B------:R-:W-:Y:S01]  /*1e50*/  FFMA R50, R50, R37, R82 ;  /* 0x0000002532327223 */ /* 0x000fe20000000052 */
        /* <DEDUP_REMOVED lines=16> */
[----:B------:R-:W0:Y:S01]  /*1f60*/  LDS.128 R80, [R3+UR5+0xc10] ;  /* 0x000c100503507984 */ /* 0x000e220008000c00 */
[----:B-1----:R-:W-:Y:S01]  /*1f70*/  FFMA R114, R22, R42, R117 ;  /* 0x0000002a16727223 */ /* 0x002fe20000000075 */
[-C--:B------:R-:W-:Y:S01]  /*1f80*/  FFMA R120, R41, R38.reuse, R49 ;  /* 0x0000002629787223 */ /* 0x080fe20000000031 */
[----:B------:R-:W-:Y:S01]  /*1f90*/  FFMA R117, R42, R38, R50 ;  /* 0x000000262a757223 */ /* 0x000fe20000000032 */
[-C--:B------:R-:W-:Y:S01]  /*1fa0*/  FFMA R11, R52, R17.reuse, R11 ;  /* 0x00000011340b7223 */ /* 0x080fe2000000000b */
[-C--:B------:R-:W-:Y:S01]  /*1fb0*/  FFMA R62, R53, R17.reuse, R62 ;  /* 0x00000011353e7223 */ /* 0x080fe2000000003e */
[-C--:B------:R-:W-:Y:S01]  /*1fc0*/  FFMA R85, R54, R17.reuse, R85 ;  /* 0x0000001136557223 */ /* 0x080fe20000000055 */
[----:B------:R-:W-:Y:S01]  /*1fd0*/  FFMA R92, R55, R17, R92 ;  /* 0x00000011375c7223 */ /* 0x000fe2000000005c */
[----:B------:R-:W1:Y:S01]  /*1fe0*/  LDS.128 R48, [R3+UR5+0xe00] ;  /* 0x000e000503307984 */ /* 0x000e620008000c00 */
[C---:B------:R-:W-:Y:S01]  /*1ff0*/  FFMA R125, R52.reuse, R21, R125 ;  /* 0x00000015347d7223 */ /* 0x040fe2000000007d */
[----:B------:R-:W-:Y:S01]  /*2000*/  FFMA R67, R21, R54, R67 ;  /* 0x0000003615437223 */ /* 0x000fe20000000043 */
[-C--:B------:R-:W-:Y:S01]  /*2010*/  FFMA R71, R52, R45.reuse, R71 ;  /* 0x0000002d34477223 */ /* 0x080fe20000000047 */
        /* <DEDUP_REMOVED lines=39> */
[----:B------:R-:W-:-:S02]  /*2290*/  FFMA R16, R43, R38, R16 ;  /* 0x000000262b107223 */ /* 0x000fc40000000010 */
[----:B------:R-:W2:Y:S01]  /*22a0*/  LDS.128 R40, [R3+UR5+0xe10] ;  /* 0x000e100503287984 */ /* 0x000ea20008000c00 */
[----:B------:R-:W-:Y:S02]  /*22b0*/  UIADD3 UR8, UP0, UPT, UR8, 0x20, URZ ;  /* 0x0000002008087890 */ /* 0x000fe4000ff1e0ff */
[----:B------:R-:W-:Y:S01]  /*22c0*/  UIADD3 UR4, UPT, UPT, UR4, 0x8, URZ ;  /* 0x0000000804047890 */ /* 0x000fe2000fffe0ff */
[C---:B------:R-:W-:Y:S01]  /*22d0*/  FFMA R78, R21.reuse, R53, R78 ;  /* 0x00000035154e7223 */ /* 0x040fe2000000004e */
[----:B------:R-:W-:Y:S01]  /*22e0*/  UIADD3.X UR9, UPT, UPT, URZ, UR9, URZ, UP0, !UPT ;  /* 0x00000009ff097290 */ /* 0x000fe200087fe4ff */
[----:B------:R-:W-:Y:S01]  /*22f0*/  FFMA R84, R21, R55, R84 ;  /* 0x0000003715547223 */ /* 0x000fe20000000054 */
[-C--:B------:R-:W-:Y:S01]  /*2300*/  FFMA R86, R53, R25.reuse, R86 ;  /* 0x0000001935567223 */ /* 0x080fe20000000056 */
[----:B------:R-:W-:Y:S01]  /*2310*/  FFMA R94, R55, R25, R94 ;  /* 0x00000019375e7223 */ /* 0x000fe2000000005e */
[-C--:B------:R-:W-:Y:S01]  /*2320*/  FFMA R98, R53, R13.reuse, R98 ;  /* 0x0000000d35627223 */ /* 0x080fe20000000062 */
[----:B------:R-:W-:Y:S01]  /*2330*/  FFMA R56, R55, R13, R56 ;  /* 0x0000000d37387223 */ /* 0x000fe20000000038 */
[----:B------:R-:W-:Y:S01]  /*2340*/  UISETP.GE.AND UP0, UPT, UR4, UR16, UPT ;  /* 0x000000100400728c */ /* 0x000fe2000bf06270 */
[C---:B------:R-:W-:Y:S01]  /*2350*/  FFMA R10, R53.reuse, R45, R10 ;  /* 0x0000002d350a7223 */ /* 0x040fe2000000000a */
[C---:B------:R-:W-:Y:S01]  /*2360*/  FFMA R96, R53.reuse, R29, R96 ;  /* 0x0000001d35607223 */ /* 0x040fe20000000060 */
[C---:B------:R-:W-:Y:S01]  /*2370*/  FFMA R60, R53.reuse, R33, R60 ;  /* 0x00000021353c7223 */ /* 0x040fe2000000003c */
[----:B------:R-:W-:Y:S01]  /*2380*/  FFMA R102, R53, R37, R102 ;  /* 0x0000002535667223 */ /* 0x000fe20000000066 */
[C---:B------:R-:W-:Y:S01]  /*2390*/  FFMA R90, R55.reuse, R45, R90 ;  /* 0x0000002d375a7223 */ /* 0x040fe2000000005a */
[C---:B------:R-:W-:Y:S01]  /*23a0*/  FFMA R28, R55.reuse, R29, R28 ;  /* 0x0000001d371c7223 */ /* 0x040fe2000000001c */
[C---:B------:R-:W-:Y:S01]  /*23b0*/  FFMA R72, R55.reuse, R33, R72 ;  /* 0x0000002137487223 */ /* 0x040fe20000000048 */
[----:B------:R-:W-:Y:S01]  /*23c0*/  FFMA R66, R55, R37, R66 ;  /* 0x0000002537427223 */ /* 0x000fe20000000042 */
[----:B0-----:R-:W-:Y:S01]  /*23d0*/  FFMA R125, R80, R22, R125 ;  /* 0x00000016507d7223 */ /* 0x001fe2000000007d */
[C---:B------:R-:W-:Y:S01]  /*23e0*/  FFMA R21, R22.reuse, R81, R78 ;  /* 0x0000005116157223 */ /* 0x040fe2000000004e */
[C---:B------:R-:W-:Y:S01]  /*23f0*/  FFMA R25, R22.reuse, R82, R67 ;  /* 0x0000005216197223 */ /* 0x040fe20000000043 */
        /* <DEDUP_REMOVED lines=9> */
[----:B------:R-:W-:Y:S01]  /*2490*/  FFMA R95, R80, R34, R59 ;  /* 0x00000022505f7223 */ /* 0x000fe2000000003b */
[C---:B------:R-:W-:Y:S01]  /*24a0*/  FFMA R22, R81.reuse, R46, R10 ;  /* 0x0000002e51167223 */ /* 0x040fe2000000000a */
[C---:B------:R-:W-:Y:S01]  /*24b0*/  FFMA R62, R81.reuse, R18, R62 ;  /* 0x00000012513e7223 */ /* 0x040fe2000000003e */
[C---:B------:R-:W-:Y:S01]  /*24c0*/  FFMA R96, R81.reuse, R30, R96 ;  /* 0x0000001e51607223 */ /* 0x040fe20000000060 */
[CC--:B------:R-:W-:Y:S01]  /*24d0*/  FFMA R14, R81.reuse, R34.reuse, R60 ;  /* 0x00000022510e7223 */ /* 0x0c0fe2000000003c */
[C---:B------:R-:W-:Y:S01]  /*24e0*/  FFMA R59, R82.reuse, R34, R79 ;  /* 0x00000022523b7223 */ /* 0x040fe2000000004f */
[----:B------:R-:W-:Y:S01]  /*24f0*/  FFMA R26, R81, R38, R102 ;  /* 0x00000026511a7223 */ /* 0x000fe20000000066 */
[C---:B------:R-:W-:Y:S01]  /*2500*/  FFMA R90, R83.reuse, R46, R90 ;  /* 0x0000002e535a7223 */ /* 0x040fe2000000005a */
[-C--:B------:R-:W-:Y:S01]  /*2510*/  FFMA R85, R82, R18.reuse, R85 ;  /* 0x0000001252557223 */ /* 0x080fe20000000055 */
[C---:B------:R-:W-:Y:S01]  /*2520*/  FFMA R92, R83.reuse, R18, R92 ;  /* 0x00000012535c7223 */ /* 0x040fe2000000005c */
[C---:B------:R-:W-:Y:S01]  /*2530*/  FFMA R89, R80.reuse, R30, R61 ;  /* 0x0000001e50597223 */ /* 0x040fe2000000003d */
[-C--:B------:R-:W-:Y:S01]  /*2540*/  FFMA R105, R80, R38.reuse, R65 ;  /* 0x0000002650697223 */ /* 0x080fe20000000041 */
[----:B------:R-:W-:Y:S01]  /*2550*/  FFMA R81, R82, R38, R69 ;  /* 0x0000002652517223 */ /* 0x000fe20000000045 */
[----:B-1----:R-:W-:Y:S01]  /*2560*/  FFMA R79, R50, R35, R12 ;  /* 0x00000023324f7223 */ /* 0x002fe2000000000c */
[-C--:B------:R-:W-:Y:S01]  /*2570*/  FFMA R29, R80, R46.reuse, R71 ;  /* 0x0000002e501d7223 */ /* 0x080fe20000000047 */
[----:B------:R-:W-:Y:S01]  /*2580*/  FFMA R45, R82, R46, R97 ;  /* 0x0000002e522d7223 */ /* 0x000fe20000000061 */
[----:B------:R-:W-:Y:S01]  /*2590*/  FFMA R53, R80, R18, R11 ;  /* 0x0000001250357223 */ /* 0x000fe2000000000b */
[-C--:B------:R-:W-:Y:S01]  /*25a0*/  FFMA R101, R82, R30.reuse, R75 ;  /* 0x0000001e52657223 */ /* 0x080fe2000000004b */
[C---:B------:R-:W-:Y:S01]  /*25b0*/  FFMA R28, R83.reuse, R30, R28 ;  /* 0x0000001e531c7223 */ /* 0x040fe2000000001c */
[C---:B------:R-:W-:Y:S01]  /*25c0*/  FFMA R34, R83.reuse, R34, R72 ;  /* 0x0000002253227223 */ /* 0x040fe20000000048 */
[----:B------:R-:W-:Y:S01]  /*25d0*/  FFMA R38, R83, R38, R66 ;  /* 0x0000002653267223 */ /* 0x000fe20000000042 */
[----:B------:R-:W-:Y:S01]  /*25e0*/  FFMA R12, R23, R51, R74 ;  /* 0x00000033170c7223 */ /* 0x000fe2000000004a */
[----:B------:R-:W-:Y:S01]  /*25f0*/  FFMA R74, R51, R39, R16 ;  /* 0x00000027334a7223 */ /* 0x000fe20000000010 */
[C---:B------:R-:W-:Y:S01]  /*2600*/  FFMA R61, R48.reuse, R27, R52 ;  /* 0x0000001b303d7223 */ /* 0x040fe20000000034 */
[C---:B------:R-:W-:Y:S01]  /*2610*/  FFMA R69, R48.reuse, R15, R32 ;  /* 0x0000000f30457223 */ /* 0x040fe20000000020 */
[----:B------:R-:W-:Y:S01]  /*2620*/  FFMA R67, R49, R31, R104 ;  /* 0x0000001f31437223 */ /* 0x000fe20000000068 */
[----:B--2---:R-:W-:Y:S01]  /*2630*/  FFMA R16, R41, R19, R62 ;  /* 0x0000001329107223 */ /* 0x004fe2000000003e */
[C---:B------:R-:W-:Y:S01]  /*2640*/  FFMA R13, R48.reuse, R23, R63 ;  /* 0x00000017300d7223 */ /* 0x040fe2000000003f */
[C---:B------:R-:W-:Y:S01]  /*2650*/  FFMA R65, R48.reuse, R31, R36 ;  /* 0x0000001f30417223 */ /* 0x040fe20000000024 */
[----:B------:R-:W-:Y:S01]  /*2660*/  FFMA R113, R48, R39, R76 ;  /* 0x0000002730717223 */ /* 0x000fe2000000004c */
[C---:B------:R-:W-:Y:S01]  /*2670*/  FFMA R71, R49.reuse, R15, R100 ;  /* 0x0000000f31477223 */ /* 0x040fe20000000064 */
[----:B------:R-:W-:Y:S01]  /*2680*/  FFMA R91, R49, R35, R88 ;  /* 0x00000023315b7223 */ /* 0x000fe20000000058 */
[C---:B------:R-:W-:Y:S01]  /*2690*/  FFMA R60, R51.reuse, R27, R17 ;  /* 0x0000001b333c7223 */ /* 0x040fe20000000011 */
[----:B------:R-:W-:Y:S01]  /*26a0*/  FFMA R64, R51, R31, R70 ;  /* 0x0000001f33407223 */ /* 0x000fe20000000046 */
[----:B------:R-:W-:Y:S01]  /*26b0*/  FFMA R52, R23, R43, R84 ;  /* 0x0000002b17347223 */ /* 0x000fe20000000054 */
[C---:B------:R-:W-:Y:S01]  /*26c0*/  FFMA R104, R43.reuse, R47, R90 ;  /* 0x0000002f2b687223 */ /* 0x040fe2000000005a */
[-C--:B------:R-:W-:Y:S01]  /*26d0*/  FFMA R109, R42, R19.reuse, R85 ;  /* 0x000000132a6d7223 */ /* 0x080fe20000000055 */
[----:B------:R-:W-:Y:S01]  /*26e0*/  FFMA R32, R43, R19, R92 ;  /* 0x000000132b207223 */ /* 0x000fe2000000005c */
[----:B------:R-:W-:Y:S01]  /*26f0*/  USHF.L.U32 UR5, UR17, 0x3, URZ ;  /* 0x0000000311057899 */ /* 0x000fe200080006ff */
[-C--:B------:R-:W-:Y:S01]  /*2700*/  FFMA R62, R41, R27.reuse, R86 ;  /* 0x0000001b293e7223 */ /* 0x080fe20000000056 */
[----:B------:R-:W-:Y:S01]  /*2710*/  FFMA R102, R43, R27, R94 ;  /* 0x0000001b2b667223 */ /* 0x000fe2000000005e */
[-C--:B------:R-:W-:Y:S01]  /*2720*/  FFMA R87, R40, R31.reuse, R89 ;  /* 0x0000001f28577223 */ /* 0x080fe20000000059 */
[----:B------:R-:W-:Y:S01]  /*2730*/  FFMA R66, R41, R31, R96 ;  /* 0x0000001f29427223 */ /* 0x000fe20000000060 */
[C---:B------:R-:W-:Y:S01]  /*2740*/  FFMA R11, R48.reuse, R47, R20 ;  /* 0x0000002f300b7223 */ /* 0x040fe20000000014 */
[C---:B------:R-:W-:Y:S01]  /*2750*/  FFMA R33, R48.reuse, R19, R54 ;  /* 0x0000001330217223 */ /* 0x040fe20000000036 */
[----:B------:R-:W-:Y:S01]  /*2760*/  FFMA R78, R48, R35, R24 ;  /* 0x00000023304e7223 */ /* 0x000fe20000000018 */
[----:B------:R-:W-:Y:S01]  /*2770*/  FFMA R10, R23, R49, R58 ;  /* 0x00000031170a7223 */ /* 0x000fe2000000003a */
        /* <DEDUP_REMOVED lines=15> */
[C---:B------:R-:W-:Y:S01]  /*2870*/  FFMA R125, R40.reuse, R23, R125 ;  /* 0x00000017287d7223 */ /* 0x040fe2000000007d */
[C---:B------:R-:W-:Y:S01]  /*2880*/  FFMA R36, R23.reuse, R41, R21 ;  /* 0x0000002917247223 */ /* 0x040fe20000000015 */
[----:B------:R-:W-:Y:S01]  /*2890*/  FFMA R111, R23, R42, R25 ;  /* 0x0000002a176f7223 */ /* 0x000fe20000000019 */
[-C--:B------:R-:W-:Y:S01]  /*28a0*/  FFMA R17, R40, R47.reuse, R29 ;  /* 0x0000002f28117223 */ /* 0x080fe2000000001d */
[-C--:B------:R-:W-:Y:S01]  /*28b0*/  FFMA R76, R41, R47.reuse, R22 ;  /* 0x0000002f294c7223 */ /* 0x080fe20000000016 */
[----:B------:R-:W-:Y:S01]  /*28c0*/  FFMA R119, R42, R47, R45 ;  /* 0x0000002f2a777223 */ /* 0x000fe2000000002d */
[C---:B------:R-:W-:Y:S01]  /*28d0*/  FFMA R107, R40.reuse, R19, R53 ;  /* 0x00000013286b7223 */ /* 0x040fe20000000035 */
[-C--:B------:R-:W-:Y:S01]  /*28e0*/  FFMA R85, R40, R27.reuse, R57 ;  /* 0x0000001b28557223 */ /* 0x080fe20000000039 */
[C---:B------:R-:W-:Y:S01]  /*28f0*/  FFMA R99, R42.reuse, R27, R99 ;  /* 0x0000001b2a637223 */ /* 0x040fe20000000063 */
        /* <DEDUP_REMOVED lines=14> */
[----:B------:R-:W-:Y:S01]  /*29e0*/  UIMAD.WIDE UR6, UR5, 0x4, UR6 ;  /* 0x00000004050678a5 */ /* 0x000fe2000f8e0206 */
[----:B------:R-:W-:Y:S06]  /*29f0*/  BAR.SYNC.DEFER_BLOCKING 0x0 ;  /* 0x0000000000007b1d */ /* 0x000fec0000010000 */
[----:B------:R-:W-:Y:S05]  /*2a00*/  BRA.U !UP0, `(.L_x_1) ;  /* 0xffffffd908a07547 */ /* 0x000fea000b83ffff */
.L_x_0:
[----:B------:R-:W1:Y:S01]  /*2a10*/  LDCU UR6, c[0x0][0x384] ;  /* 0x00007080ff0677ac */ /* 0x000e620008000800 */
[----:B------:R-:W-:Y:S02]  /*2a20*/  SHF.R.U32.HI R2, RZ, 0x1, R0 ;  /* 0x00000001ff027819 */ /* 0x000fe40000011600 */
[----:B------:R-:W-:Y:S01]  /*2a30*/  SHF.L.U32 R0, R0, 0x3, RZ ;  /* 0x0000000300007819 */ /* 0x000fe200000006ff */
[----:B------:R-:W2:Y:S01]  /*2a40*/  LDCU.128 UR16, c[0x0][0x3a0] ;  /* 0x00007400ff1077ac */ /* 0x000ea20008000c00 */
[----:B------:R-:W-:Y:S02]  /*2a50*/  LOP3.LUT R2, R2, 0x1f8, RZ, 0xc0, !PT ;  /* 0x000001f802027812 */ /* 0x000fe400078ec0ff */
[----:B------:R-:W-:Y:S01]  /*2a60*/  LOP3.LUT R3, R0, 0x78, RZ, 0xc0, !PT ;  /* 0x0000007800037812 */ /* 0x000fe200078ec0ff */
[----:B-1----:R-:W-:-:S04]  /*2a70*/  UIMAD UR4, UR12, UR6, UR11 ;  /* 0x000000060c0472a4 */ /* 0x002fc8000f8e020b */
[----:B------:R-:W-:Y:S01]  /*2a80*/  IMAD R2, R2, UR6, R3 ;  /* 0x0000000602027c24 */ /* 0x000fe2000f8e0203 */
[----:B------:R-:W-:-:S04]  /*2a90*/  USHF.L.U32 UR4, UR4, 0x7, URZ ;  /* 0x0000000704047899 */ /* 0x000fc800080006ff */
[----:B------:R-:W-:Y:S02]  /*2aa0*/  USHF.R.S32.HI UR5, URZ, 0x1f, UR4 ;  /* 0x0000001fff057899 */ /* 0x000fe40008011404 */
[----:B------:R-:W-:-:S04]  /*2ab0*/  IADD3 R0, P0, PT, R2, UR4, RZ ;  /* 0x0000000402007c10 */ /* 0x000fc8000ff1e0ff */
[----:B------:R-:W-:Y:S02]  /*2ac0*/  LEA.HI.X.SX32 R3, R2, UR5, 0x1, P0 ;  /* 0x0000000502037c11 */ /* 0x000fe400080f0eff */
[----:B--2---:R-:W-:-:S04]  /*2ad0*/  LEA R4, P0, R0, UR16, 0x2 ;  /* 0x0000001000047c11 */ /* 0x004fc8000f8010ff */
[----:B------:R-:W-:-:S05]  /*2ae0*/  LEA.HI.X R5, R0, UR17, R3, 0x2, P0 ;  /* 0x0000001100057c11 */ /* 0x000fca00080f1403 */
[----:B0-----:R-:W2:Y:S04]  /*2af0*/  LDG.E R0, desc[UR14][R4.64] ;  /* 0x0000000e04007981 */ /* 0x001ea8000c1e1900 */
[----:B------:R-:W3:Y:S04]  /*2b00*/  LDG.E R3, desc[UR14][R4.64+0x4] ;  /* 0x0000040e04037981 */ /* 0x000ee8000c1e1900 */
[----:B------:R-:W4:Y:S04]  /*2b10*/  LDG.E R19, desc[UR14][R4.64+0x18] ;  /* 0x0000180e04137981 */ /* 0x000f28000c1e1900 */
[----:B------:R-:W5:Y:S04]  /*2b20*/  LDG.E R6, desc[UR14][R4.64+0x8] ;  /* 0x0000080e04067981 */ /* 0x000f68000c1e1900 */
[----:B------:R-:W5:Y:S04]  /*2b30*/  LDG.E R8, desc[UR14][R4.64+0xc] ;  /* 0x00000c0e04087981 */ /* 0x000f68000c1e1900 */
[----:B------:R-:W5:Y:S04]  /*2b40*/  LDG.E R14, desc[UR14][R4.64+0x10] ;  /* 0x0000100e040e7981 */ /* 0x000f68000c1e1900 */
[----:B------:R-:W5:Y:S04]  /*2b50*/  LDG.E R15, desc[UR14][R4.64+0x14] ;  /* 0x0000140e040f7981 */ /* 0x000f68000c1e1900 */
[----:B------:R-:W5:Y:S01]  /*2b60*/  LDG.E R20, desc[UR14][R4.64+0x1c] ;  /* 0x00001c0e04147981 */ /* 0x000f62000c1e1900 */
[----:B------:R-:W-:-:S04]  /*2b70*/  IADD3 R21, PT, PT, R2, UR6, RZ ;  /* 0x0000000602157c10 */ /* 0x000fc8000fffe0ff */
[----:B------:R-:W-:-:S04]  /*2b80*/  IADD3 R9, P0, PT, R21, UR4, RZ ;  /* 0x0000000415097c10 */ /* 0x000fc8000ff1e0ff */
[----:B------:R-:W-:Y:S02]  /*2b90*/  LEA.HI.X.SX32 R22, R21, UR5, 0x1, P0 ;  /* 0x0000000515167c11 */ /* 0x000fe400080f0eff */
[----:B------:R-:W-:Y:S01]  /*2ba0*/  LEA R2, P0, R9, UR16, 0x2 ;  /* 0x0000001009027c11 */ /* 0x000fe2000f8010ff */
[----:B--2---:R-:W-:Y:S01]  /*2bb0*/  FMUL R0, R0, UR19 ;  /* 0x0000001300007c20 */ /* 0x004fe20008400000 */
[----:B---3--:R-:W-:-:S03]  /*2bc0*/  FMUL R3, R3, UR19 ;  /* 0x0000001303037c20 */ /* 0x008fc60008400000 */
[----:B------:R-:W-:Y:S01]  /*2bd0*/  FFMA R13, R13, UR18, R0 ;  /* 0x000000120d0d7c23 */ /* 0x000fe20008000000 */
[----:B------:R-:W-:Y:S01]  /*2be0*/  FFMA R7, R10, UR18, R3 ;  /* 0x000000120a077c23 */ /* 0x000fe20008000003 */
[----:B------:R-:W-:Y:S01]  /*2bf0*/  LEA.HI.X R3, R9, UR17, R22, 0x2, P0 ;  /* 0x0000001109037c11 */ /* 0x000fe200080f1416 */
[----:B----4-:R-:W-:Y:S01]  /*2c00*/  FMUL R0, R19, UR19 ;  /* 0x0000001313007c20 */ /* 0x010fe20008400000 */
[----:B-----5:R-:W-:Y:S01]  /*2c10*/  FMUL R6, R6, UR19 ;  /* 0x0000001306067c20 */ /* 0x020fe20008400000 */
[----:B------:R-:W-:Y:S01]  /*2c20*/  FMUL R9, R8, UR19 ;  /* 0x0000001308097c20 */ /* 0x000fe20008400000 */
[----:B------:R-:W-:Y:S01]  /*2c30*/  FMUL R14, R14, UR19 ;  /* 0x000000130e0e7c20 */ /* 0x000fe20008400000 */
[----:B------:R-:W-:Y:S01]  /*2c40*/  FMUL R15, R15, UR19 ;  /* 0x000000130f0f7c20 */ /* 0x000fe20008400000 */
[----:B------:R-:W-:Y:S01]  /*2c50*/  FMUL R19, R20, UR19 ;  /* 0x0000001314137c20 */ /* 0x000fe20008400000 */
[----:B------:R-:W-:Y:S01]  /*2c60*/  FFMA R55, R55, UR18, R6 ;  /* 0x0000001237377c23 */ /* 0x000fe20008000006 */
[----:B------:R-:W-:Y:S01]  /*2c70*/  FFMA R9, R12, UR18, R9 ;  /* 0x000000120c097c23 */ /* 0x000fe20008000009 */
[----:B------:R-:W-:Y:S01]  /*2c80*/  FFMA R125, R125, UR18, R14 ;  /* 0x000000127d7d7c23 */ /* 0x000fe2000800000e */
[----:B------:R-:W-:Y:S01]  /*2c90*/  FFMA R15, R36, UR18, R15 ;  /* 0x00000012240f7c23 */ /* 0x000fe2000800000f */
[----:B------:R-:W-:Y:S01]  /*2ca0*/  FFMA R111, R111, UR18, R0 ;  /* 0x000000126f6f7c23 */ /* 0x000fe20008000000 */
[----:B------:R-:W-:Y:S01]  /*2cb0*/  FFMA R19, R52, UR18, R19 ;  /* 0x0000001234137c23 */ /* 0x000fe20008000013 */
[----:B------:R-:W-:Y:S04]  /*2cc0*/  STG.E desc[UR14][R4.64], R13 ;  /* 0x0000000d04007986 */ /* 0x000fe8000c10190e */
[----:B------:R0:W-:Y:S04]  /*2cd0*/  STG.E desc[UR14][R4.64+0x4], R7 ;  /* 0x0000040704007986 */ /* 0x0001e8000c10190e */
[----:B------:R-:W-:Y:S04]  /*2ce0*/  STG.E desc[UR14][R4.64+0x8], R55 ;  /* 0x0000083704007986 */ /* 0x000fe8000c10190e */
[----:B------:R1:W-:Y:S04]  /*2cf0*/  STG.E desc[UR14][R4.64+0xc], R9 ;  /* 0x00000c0904007986 */ /* 0x0003e8000c10190e */
[----:B------:R-:W-:Y:S04]  /*2d00*/  STG.E desc[UR14][R4.64+0x10], R125 ;  /* 0x0000107d04007986 */ /* 0x000fe8000c10190e */
[----:B------:R2:W-:Y:S04]  /*2d10*/  STG.E desc[UR14][R4.64+0x14], R15 ;  /* 0x0000140f04007986 */ /* 0x0005e8000c10190e */
[----:B------:R-:W-:Y:S04]  /*2d20*/  STG.E desc[UR14][R4.64+0x18], R111 ;  /* 0x0000186f04007986 */ /* 0x000fe8000c10190e */
[----:B------:R3:W-:Y:S04]  /*2d30*/  STG.E desc[UR14][R4.64+0x1c], R19 ;  /* 0x00001c1304007986 */ /* 0x0007e8000c10190e */
[----:B------:R-:W4:Y:S04]  /*2d40*/  LDG.E R0, desc[UR14][R2.64] ;  /* 0x0000000e02007981 */ /* 0x000f28000c1e1900 */
[----:B0-----:R-:W5:Y:S04]  /*2d50*/  LDG.E R7, desc[UR14][R2.64+0x8] ;  /* 0x0000080e02077981 */ /* 0x001f68000c1e1900 */
[----:B-1----:R-:W5:Y:S04]  /*2d60*/  LDG.E R9, desc[UR14][R2.64+0x18] ;  /* 0x0000180e02097981 */ /* 0x002f68000c1e1900 */
[----:B------:R-:W5:Y:S04]  /*2d70*/  LDG.E R6, desc[UR14][R2.64+0x4] ;  /* 0x0000040e02067981 */ /* 0x000f68000c1e1900 */
[----:B------:R-:W5:Y:S04]  /*2d80*/  LDG.E R10, desc[UR14][R2.64+0xc] ;  /* 0x00000c0e020a7981 */ /* 0x000f68000c1e1900 */
[----:B------:R-:W5:Y:S04]  /*2d90*/  LDG.E R12, desc[UR14][R2.64+0x10] ;  /* 0x0000100e020c7981 */ /* 0x000f68000c1e1900 */
[----:B------:R-:W5:Y:S04]  /*2da0*/  LDG.E R13, desc[UR14][R2.64+0x14] ;  /* 0x0000140e020d7981 */ /* 0x000f68000c1e1900 */
[----:B------:R-:W5:Y:S01]  /*2db0*/  LDG.E R14, desc[UR14][R2.64+0x1c] ;  /* 0x00001c0e020e7981 */ /* 0x000f62000c1e1900 */
[----:B------:R-:W-:-:S04]  /*2dc0*/  IADD3 R21, PT, PT, R21, UR6, RZ ;  /* 0x0000000615157c10 */ /* 0x000fc8000fffe0ff */
[----:B--2---:R-:W-:-:S04]  /*2dd0*/  IADD3 R15, P0, PT, R21, UR4, RZ ;  /* 0x00000004150f7c10 */ /* 0x004fc8000ff1e0ff */
[----:B------:R-:W-:Y:S02]  /*2de0*/  LEA.HI.X.SX32 R20, R21, UR5, 0x1, P0 ;  /* 0x0000000515147c11 */ /* 0x000fe400080f0eff */
[----:B---3--:R-:W-:-:S04]  /*2df0*/  LEA R4, P0, R15, UR16, 0x2 ;  /* 0x000000100f047c11 */ /* 0x008fc8000f8010ff */
[----:B------:R-:W-:Y:S01]  /*2e00*/  LEA.HI.X R5, R15, UR17, R20, 0x2, P0 ;  /* 0x000000110f057c11 */ /* 0x000fe200080f1414 */
[----:B----4-:R-:W-:-:S04]  /*2e10*/  FMUL R0, R0, UR19 ;  /* 0x0000001300007c20 */ /* 0x010fc80008400000 */
[----:B------:R-:W-:Y:S01]  /*2e20*/  FFMA R11, R11, UR18, R0 ;  /* 0x000000120b0b7c23 */ /* 0x000fe20008000000 */
[----:B-----5:R-:W-:Y:S01]  /*2e30*/  FMUL R8, R7, UR19 ;  /* 0x0000001307087c20 */ /* 0x020fe20008400000 */
[----:B------:R-:W-:Y:S01]  /*2e40*/  FMUL R0, R9, UR19 ;  /* 0x0000001309007c20 */ /* 0x000fe20008400000 */
[----:B------:R-:W-:Y:S01]  /*2e50*/  FMUL R6, R6, UR19 ;  /* 0x0000001306067c20 */ /* 0x000fe20008400000 */
        /* <DEDUP_REMOVED lines=10> */
[----:B------:R-:W-:Y:S01]  /*2f00*/  FFMA R9, R104, UR18, R9 ;  /* 0x0000001268097c23 */ /* 0x000fe20008000009 */
[----:B------:R0:W-:Y:S04]  /*2f10*/  STG.E desc[UR14][R2.64], R11 ;  /* 0x0000000b02007986 */ /* 0x0001e8000c10190e */
[----:B------:R-:W-:Y:S04]  /*2f20*/  STG.E desc[UR14][R2.64+0x4], R37 ;  /* 0x0000042502007986 */ /* 0x000fe8000c10190e */
[----:B------:R-:W-:Y:S04]  /*2f30*/  STG.E desc[UR14][R2.64+0x8], R121 ;  /* 0x0000087902007986 */ /* 0x000fe8000c10190e */
[----:B------:R1:W-:Y:S04]  /*2f40*/  STG.E desc[UR14][R2.64+0xc], R7 ;  /* 0x00000c0702007986 */ /* 0x0003e8000c10190e */
[----:B------:R-:W-:Y:S04]  /*2f50*/  STG.E desc[UR14][R2.64+0x10], R17 ;  /* 0x0000101102007986 */ /* 0x000fe8000c10190e */
[----:B------:R-:W-:Y:S04]  /*2f60*/  STG.E desc[UR14][R2.64+0x14], R13 ;  /* 0x0000140d02007986 */ /* 0x000fe8000c10190e */
[----:B------:R-:W-:Y:S04]  /*2f70*/  STG.E desc[UR14][R2.64+0x18], R119 ;  /* 0x0000187702007986 */ /* 0x000fe8000c10190e */
[----:B------:R2:W-:Y:S04]  /*2f80*/  STG.E desc[UR14][R2.64+0x1c], R9 ;  /* 0x00001c0902007986 */ /* 0x0005e8000c10190e */
[----:B------:R-:W3:Y:S04]  /*2f90*/  LDG.E R0, desc[UR14][R4.64] ;  /* 0x0000000e04007981 */ /* 0x000ee8000c1e1900 */
[----:B------:R-:W4:Y:S04]  /*2fa0*/  LDG.E R6, desc[UR14][R4.64+0x4] ;  /* 0x0000040e04067981 */ /* 0x000f28000c1e1900 */
[----:B------:R-:W5:Y:S04]  /*2fb0*/  LDG.E R8, desc[UR14][R4.64+0x8] ;  /* 0x0000080e04087981 */ /* 0x000f68000c1e1900 */
[----:B------:R-:W5:Y:S04]  /*2fc0*/  LDG.E R10, desc[UR14][R4.64+0xc] ;  /* 0x00000c0e040a7981 */ /* 0x000f68000c1e1900 */
[----:B0-----:R-:W5:Y:S04]  /*2fd0*/  LDG.E R11, desc[UR14][R4.64+0x10] ;  /* 0x0000100e040b7981 */ /* 0x001f68000c1e1900 */
[----:B------:R-:W5:Y:S04]  /*2fe0*/  LDG.E R12, desc[UR14][R4.64+0x14] ;  /* 0x0000140e040c7981 */ /* 0x000f68000c1e1900 */
[----:B------:R-:W5:Y:S04]  /*2ff0*/  LDG.E R14, desc[UR14][R4.64+0x18] ;  /* 0x0000180e040e7981 */ /* 0x000f68000c1e1900 */
[----:B------:R-:W5:Y:S01]  /*3000*/  LDG.E R15, desc[UR14][R4.64+0x1c] ;  /* 0x00001c0e040f7981 */ /* 0x000f62000c1e1900 */
[----:B------:R-:W-:-:S04]  /*3010*/  IADD3 R21, PT, PT, R21, UR6, RZ ;  /* 0x0000000615157c10 */ /* 0x000fc8000fffe0ff */
[----:B-1----:R-:W-:-:S04]  /*3020*/  IADD3 R7, P0, PT, R21, UR4, RZ ;  /* 0x0000000415077c10 */ /* 0x002fc8000ff1e0ff */
[----:B------:R-:W-:Y:S02]  /*3030*/  LEA.HI.X.SX32 R20, R21, UR5, 0x1, P0 ;  /* 0x0000000515147c11 */ /* 0x000fe400080f0eff */
[----:B--2---:R-:W-:-:S04]  /*3040*/  LEA R2, P0, R7, UR16, 0x2 ;  /* 0x0000001007027c11 */ /* 0x004fc8000f8010ff */
[----:B------:R-:W-:Y:S01]  /*3050*/  LEA.HI.X R3, R7, UR17, R20, 0x2, P0 ;  /* 0x0000001107037c11 */ /* 0x000fe200080f1414 */
[----:B---3--:R-:W-:-:S04]  /*3060*/  FMUL R0, R0, UR19 ;  /* 0x0000001300007c20 */ /* 0x008fc80008400000 */
[----:B------:R-:W-:Y:S01]  /*3070*/  FFMA R33, R33, UR18, R0 ;  /* 0x0000001221217c23 */ /* 0x000fe20008000000 */
[----:B----4-:R-:W-:Y:S01]  /*3080*/  FMUL R6, R6, UR19 ;  /* 0x0000001306067c20 */ /* 0x010fe20008400000 */
[----:B-----5:R-:W-:Y:S01]  /*3090*/  FMUL R8, R8, UR19 ;  /* 0x0000001308087c20 */ /* 0x020fe20008400000 */
        /* <DEDUP_REMOVED lines=12> */
[----:B------:R-:W-:Y:S04]  /*3160*/  STG.E desc[UR14][R4.64], R33 ;  /* 0x0000002104007986 */ /* 0x000fe8000c10190e */
[----:B------:R-:W-:Y:S04]  /*3170*/  STG.E desc[UR14][R4.64+0x4], R83 ;  /* 0x0000045304007986 */ /* 0x000fe8000c10190e */
[----:B------:R-:W-:Y:S04]  /*3180*/  STG.E desc[UR14][R4.64+0x8], R97 ;  /* 0x0000086104007986 */ /* 0x000fe8000c10190e */
[----:B------:R0:W-:Y:S04]  /*3190*/  STG.E desc[UR14][R4.64+0xc], R7 ;  /* 0x00000c0704007986 */ /* 0x0001e8000c10190e */
[----:B------:R-:W-:Y:S04]  /*31a0*/  STG.E desc[UR14][R4.64+0x10], R107 ;  /* 0x0000106b04007986 */ /* 0x000fe8000c10190e */
[----:B------:R-:W-:Y:S04]  /*31b0*/  STG.E desc[UR14][R4.64+0x14], R9 ;  /* 0x0000140904007986 */ /* 0x000fe8000c10190e */
[----:B------:R-:W-:Y:S04]  /*31c0*/  STG.E desc[UR14][R4.64+0x18], R109 ;  /* 0x0000186d04007986 */ /* 0x000fe8000c10190e */
[----:B------:R1:W-:Y:S04]  /*31d0*/  STG.E desc[UR14][R4.64+0x1c], R15 ;  /* 0x00001c0f04007986 */ /* 0x0003e8000c10190e */
[----:B------:R-:W2:Y:S04]  /*31e0*/  LDG.E R0, desc[UR14][R2.64] ;  /* 0x0000000e02007981 */ /* 0x000ea8000c1e1900 */
        /* <DEDUP_REMOVED lines=8> */
[----:B0-----:R-:W-:-:S04]  /*3270*/  IADD3 R7, P0, PT, R21, UR4, RZ ;  /* 0x0000000415077c10 */ /* 0x001fc8000ff1e0ff */
[----:B------:R-:W-:Y:S02]  /*3280*/  LEA.HI.X.SX32 R16, R21, UR5, 0x1, P0 ;  /* 0x0000000515107c11 */ /* 0x000fe400080f0eff */
[----:B-1----:R-:W-:-:S04]  /*3290*/  LEA R4, P0, R7, UR16, 0x2 ;  /* 0x0000001007047c11 */ /* 0x002fc8000f8010ff */
[----:B------:R-:W-:Y:S01]  /*32a0*/  LEA.HI.X R5, R7, UR17, R16, 0x2, P0 ;  /* 0x0000001107057c11 */ /* 0x000fe200080f1410 */
[----:B--2---:R-:W-:Y:S01]  /*32b0*/  FMUL R0, R0, UR19 ;  /* 0x0000001300007c20 */ /* 0x004fe20008400000 */
[----:B---3--:R-:W-:-:S03]  /*32c0*/  FMUL R6, R6, UR19 ;  /* 0x0000001306067c20 */ /* 0x008fc60008400000 */
[----:B------:R-:W-:Y:S01]  /*32d0*/  FFMA R61, R61, UR18, R0 ;  /* 0x000000123d3d7c23 */ /* 0x000fe20008000000 */
[----:B------:R-:W-:Y:S01]  /*32e0*/  FFMA R63, R63, UR18, R6 ;  /* 0x000000123f3f7c23 */ /* 0x000fe20008000006 */
        /* <DEDUP_REMOVED lines=34> */
[----:B---3--:R-:W-:Y:S01]  /*3510*/  FMUL R6, R6, UR19 ;  /* 0x0000001306067c20 */ /* 0x008fe20008400000 */
        /* <DEDUP_REMOVED lines=19> */
[----:B------:R1:W-:Y:S04]  /*3650*/  STG.E desc[UR14][R4.64+0x14], R13 ;  /* 0x0000140d04007986 */ /* 0x0003e8000c10190e */
[----:B------:R-:W-:Y:S04]  /*3660*/  STG.E desc[UR14][R4.64+0x18], R101 ;  /* 0x0000186504007986 */ /* 0x000fe8000c10190e */
[----:B------:R2:W-:Y:S04]  /*3670*/  STG.E desc[UR14][R4.64+0x1c], R15 ;  /* 0x00001c0f04007986 */ /* 0x0005e8000c10190e */
[----:B------:R-:W3:Y:S04]  /*3680*/  LDG.E R0, desc[UR14][R2.64] ;  /* 0x0000000e02007981 */ /* 0x000ee8000c1e1900 */
[----:B0-----:R-:W4:Y:S04]  /*3690*/  LDG.E R7, desc[UR14][R2.64+0x18] ;  /* 0x0000180e02077981 */ /* 0x001f28000c1e1900 */
[----:B------:R-:W5:Y:S04]  /*36a0*/  LDG.E R6, desc[UR14][R2.64+0x4] ;  /* 0x0000040e02067981 */ /* 0x000f68000c1e1900 */
[----:B------:R-:W5:Y:S04]  /*36b0*/  LDG.E R8, desc[UR14][R2.64+0x8] ;  /* 0x0000080e02087981 */ /* 0x000f68000c1e1900 */
[----:B------:R-:W5:Y:S04]  /*36c0*/  LDG.E R9, desc[UR14][R2.64+0xc] ;  /* 0x00000c0e02097981 */ /* 0x000f68000c1e1900 */
        /* <DEDUP_REMOVED lines=42> */
[----:B-1----:R-:W-:Y:S01]  /*3970*/  LEA R2, P1, R9, UR16, 0x2 ;  /* 0x0000001009027c11 */ /* 0x002fe2000f8210ff */
[----:B--2---:R-:W-:Y:S01]  /*3980*/  FMUL R3, R0, UR19 ;  /* 0x0000001300037c20 */ /* 0x004fe20008400000 */
[----:B------:R-:W-:-:S03]  /*3990*/  LEA.HI.X.SX32 R0, R21, UR5, 0x1, P0 ;  /* 0x0000000515007c11 */ /* 0x000fc600080f0eff */
[----:B------:R-:W-:Y:S01]  /*39a0*/  FFMA R7, R78, UR18, R3 ;  /* 0x000000124e077c23 */ /* 0x000fe20008000003 */
[----:B------:R-:W-:Y:S01]  /*39b0*/  LEA.HI.X R3, R9, UR17, R0, 0x2, P1 ;  /* 0x0000001109037c11 */ /* 0x000fe200088f1400 */
        /* <DEDUP_REMOVED lines=17> */
[----:B------:R-:W-:Y:S04]  /*3ad0*/  STG.E desc[UR14][R4.64+0xc], R9 ;  /* 0x00000c0904007986 */ /* 0x000fe8000c10190e */
[----:B------:R-:W-:Y:S04]  /*3ae0*/  STG.E desc[UR14][R4.64+0x10], R11 ;  /* 0x0000100b04007986 */ /* 0x000fe8000c10190e */
[----:B------:R-:W-:Y:S04]  /*3af0*/  STG.E desc[UR14][R4.64+0x14], R13 ;  /* 0x0000140d04007986 */ /* 0x000fe8000c10190e */
[----:B------:R-:W-:Y:S04]  /*3b00*/  STG.E desc[UR14][R4.64+0x18], R15 ;  /* 0x0000180f04007986 */ /* 0x000fe8000c10190e */
[----:B------:R1:W-:Y:S04]  /*3b10*/  STG.E desc[UR14][R4.64+0x1c], R17 ;  /* 0x00001c1104007986 */ /* 0x0003e8000c10190e */
[----:B0-----:R-:W1:Y:S04]  /*3b20*/  LDG.E R7, desc[UR14][R2.64+0x8] ;  /* 0x0000080e02077981 */ /* 0x001e68000c1e1900 */
[----:B------:R-:W2:Y:S04]  /*3b30*/  LDG.E R0, desc[UR14][R2.64] ;  /* 0x0000000e02007981 */ /* 0x000ea8000c1e1900 */
[----:B------:R-:W3:Y:S04]  /*3b40*/  LDG.E R6, desc[UR14][R2.64+0x4] ;  /* 0x0000040e02067981 */ /* 0x000ee8000c1e1900 */
[----:B------:R-:W4:Y:S04]  /*3b50*/  LDG.E R8, desc[UR14][R2.64+0xc] ;  /* 0x00000c0e02087981 */ /* 0x000f28000c1e1900 */
[----:B------:R-:W5:Y:S04]  /*3b60*/  LDG.E R10, desc[UR14][R2.64+0x10] ;  /* 0x0000100e020a7981 */ /* 0x000f68000c1e1900 */
[----:B------:R-:W5:Y:S04]  /*3b70*/  LDG.E R12, desc[UR14][R2.64+0x14] ;  /* 0x0000140e020c7981 */ /* 0x000f68000c1e1900 */
[----:B------:R-:W5:Y:S04]  /*3b80*/  LDG.E R14, desc[UR14][R2.64+0x18] ;  /* 0x0000180e020e7981 */ /* 0x000f68000c1e1900 */
[----:B------:R-:W5:Y:S01]  /*3b90*/  LDG.E R16, desc[UR14][R2.64+0x1c] ;  /* 0x00001c0e02107981 */ /* 0x000f62000c1e1900 */
[----:B-1----:R-:W-:Y:S01]  /*3ba0*/  FMUL R4, R7, UR19 ;  /* 0x0000001307047c20 */ /* 0x002fe20008400000 */
[----:B--2---:R-:W-:Y:S01]  /*3bb0*/  FMUL R0, R0, UR19 ;  /* 0x0000001300007c20 */ /* 0x004fe20008400000 */
[----:B---3--:R-:W-:Y:S01]  /*3bc0*/  FMUL R6, R6, UR19 ;  /* 0x0000001306067c20 */ /* 0x008fe20008400000 */
[----:B----4-:R-:W-:Y:S01]  /*3bd0*/  FMUL R5, R8, UR19 ;  /* 0x0000001308057c20 */ /* 0x010fe20008400000 */
[----:B-----5:R-:W-:Y:S01]  /*3be0*/  FMUL R7, R10, UR19 ;  /* 0x000000130a077c20 */ /* 0x020fe20008400000 */
        /* <DEDUP_REMOVED lines=14> */
[----:B------:R-:W-:Y:S04]  /*3cd0*/  STG.E desc[UR14][R2.64+0xc], R5 ;  /* 0x00000c0502007986 */ /* 0x000fe8000c10190e */
[----:B------:R-:W-:Y:S04]  /*3ce0*/  STG.E desc[UR14][R2.64+0x10], R7 ;  /* 0x0000100702007986 */ /* 0x000fe8000c10190e */
[----:B------:R-:W-:Y:S04]  /*3cf0*/  STG.E desc[UR14][R2.64+0x14], R9 ;  /* 0x0000140902007986 */ /* 0x000fe8000c10190e */
[----:B------:R-:W-:Y:S04]  /*3d00*/  STG.E desc[UR14][R2.64+0x18], R11 ;  /* 0x0000180b02007986 */ /* 0x000fe8000c10190e */
[----:B------:R-:W-:Y:S01]  /*3d10*/  STG.E desc[UR14][R2.64+0x1c], R13 ;  /* 0x00001c0d02007986 */ /* 0x000fe2000c10190e */
[----:B------:R-:W-:Y:S05]  /*3d20*/  EXIT ;  /* 0x000000000000794d */ /* 0x000fea0003800000 */
.L_x_2:
[----:B------:R-:W-:-:S00]  /*3d30*/  BRA `(.L_x_2) ;  /* 0xfffffffc00fc7947 */ /* 0x000fc0000383ffff */
[----:B------:R-:W-:-:S00]  /*3d40*/  NOP ;  /* 0x0000000000007918 */ /* 0x000fc00000000000 */
        /* <DEDUP_REMOVED lines=11> */
.L_x_3:


//--------------------- .nv.shared._Z8sgemm_v3ILi128ELi128ELi8ELi8ELi8EEviiiPfS0_S0_ff --------------------------
	.section	.nv.shared._Z8sgemm_v3ILi128ELi128ELi8ELi8ELi8EEviiiPfS0_S0_ff,"aw",@nobits
	.sectionflags	@""
	.align	4
.nv.shared._Z8sgemm_v3ILi128ELi128ELi8ELi8ELi8EEviiiPfS0_S0_ff:
	.zero		9216


//--------------------- .nv.shared.reserved.0     --------------------------
	.section	.nv.shared.reserved.0,"aw",@nobits
	.weak		__nv_reservedSMEM_offset_0_alias
	.size		__nv_reservedSMEM_offset_0_alias, 0, 64
	.other		__nv_reservedSMEM_offset_0_alias,@"STO_CUDA_RESERVED_SHARED STV_DEFAULT"
__nv_reservedSMEM_offset_0_alias:
	.zero		0
	.zero		64


//--------------------- .nv.constant0._Z8sgemm_v3ILi128ELi128ELi8ELi8ELi8EEviiiPfS0_S0_ff --------------------------
	.section	.nv.constant0._Z8sgemm_v3ILi128ELi128ELi8ELi8ELi8EEviiiPfS0_S0_ff,"a",@progbits
	.sectionflags	@""
	.align	4
.nv.constant0._Z8sgemm_v3ILi128ELi128ELi8ELi8ELi8EEviiiPfS0_S0_ff:
	.zero		944


//--------------------- SYMBOLS --------------------------

	.type		.nv.reservedSmem.offset0,@object
	.size		.nv.reservedSmem.offset0,0x4
	.type		.nv.reservedSmem.cap,@object
	.size		.nv.reservedSmem.cap,0x4
